	.target	sm_90a

	.elftype	@"ET_EXEC"


//--------------------- .note.nv.tkinfo           --------------------------
	.section	.note.nv.tkinfo,"",@"SHT_NOTE"
	.sectionflags	@"SHF_NOTE_NV_TKINFO"
	.tkinfo
        /*0018*/ 	.word	0x00000002
        /*0030*/ 	.string	""
        /*0030*/ 	.string	"ptxas"
        /*0030*/ 	.string	"Cuda compilation tools, release 13.0, V13.0.88"
        /*0030*/ 	.string	"Build cuda_13.0.r13.0/compiler.36424714_0"
        /*0030*/ 	.string	"-arch sm_90a -m 64 "



//--------------------- .note.nv.cuinfo           --------------------------
	.section	.note.nv.cuinfo,"",@"SHT_NOTE"
	.sectionflags	@"SHF_NOTE_NV_CUINFO"
        /*0018*/ 	.short	0x0002
        /*001a*/ 	.short	0x005a
        /*001c*/ 	.short	0x0082
	.zero		2


//--------------------- .nv.info                  --------------------------
	.section	.nv.info,"",@"SHT_CUDA_INFO"
	.align	4


	//----- nvinfo : EIATTR_REGCOUNT
	.align		4
        /*0000*/ 	.byte	0x04, 0x2f
        /*0002*/ 	.short	(.L_12 - .L_11)
	.align		4
.L_11:
        /*0004*/ 	.word	index@(_ZN7cutlass13device_kernelINS_4gemm6kernel13GemmUniversalIN4cute5tupleIJiiiiEEENS1_10collective13CollectiveMmaINS1_37MainloopSm90TmaGmmaWarpSpecializedFP8ILi5ENS5_IJNS4_1CILi2EEESB_NSA_ILi1EEEEEENS1_35KernelTmaWarpSpecializedCooperativeEEENS5_IJNSA_ILi128EEENSA_ILi256EEENSA_ILi32EEEEEENS_12float_e5m2_tENS5_IJlSC_lEEESK_SL_NS4_8TiledMMAINS4_8MMA_AtomIJNS4_4SM904GMMA31MMA_64x256x32_F32E5M2E5M2_SS_TNILNSP_7ScaleInE1ELSR_1EEEEEENS4_6LayoutINS5_IJSB_SC_SC_EEENS5_IJSC_NSA_ILi0EEESW_EEEEENS5_IJNS4_10UnderscoreESZ_SZ_EEEEENS4_23SM90_TMA_LOAD_MULTICASTENS4_14ComposedLayoutINS4_7SwizzleILi1ELi4ELi3EEENS4_18smem_ptr_flag_bitsILi8EEENSU_INS5_IJNSA_ILi8EEESI_EEENS5_IJSI_SC_EEEEEEEvNS4_8identityES12_S1C_vS1D_EENS_8epilogue10collective6detail29Sm90TmaWarpSpecializedAdapterINS1G_15DefaultEpilogueISK_SL_SL_NS1F_6thread17LinearCombinationISK_Li1EffLNS1K_9ScaleType4KindE0ELNS_15FloatRoundStyleE2ESK_EENS1_15EpilogueDefaultEEEEEvvEEEEvNT_6ParamsE)
        /*0008*/ 	.word	0x000000a8


	//----- nvinfo : EIATTR_FRAME_SIZE
	.align		4
.L_12:
        /*000c*/ 	.byte	0x04, 0x11
        /*000e*/ 	.short	(.L_14 - .L_13)
	.align		4
.L_13:
        /*0010*/ 	.word	index@(_ZN7cutlass13device_kernelINS_4gemm6kernel13GemmUniversalIN4cute5tupleIJiiiiEEENS1_10collective13CollectiveMmaINS1_37MainloopSm90TmaGmmaWarpSpecializedFP8ILi5ENS5_IJNS4_1CILi2EEESB_NSA_ILi1EEEEEENS1_35KernelTmaWarpSpecializedCooperativeEEENS5_IJNSA_ILi128EEENSA_ILi256EEENSA_ILi32EEEEEENS_12float_e5m2_tENS5_IJlSC_lEEESK_SL_NS4_8TiledMMAINS4_8MMA_AtomIJNS4_4SM904GMMA31MMA_64x256x32_F32E5M2E5M2_SS_TNILNSP_7ScaleInE1ELSR_1EEEEEENS4_6LayoutINS5_IJSB_SC_SC_EEENS5_IJSC_NSA_ILi0EEESW_EEEEENS5_IJNS4_10UnderscoreESZ_SZ_EEEEENS4_23SM90_TMA_LOAD_MULTICASTENS4_14ComposedLayoutINS4_7SwizzleILi1ELi4ELi3EEENS4_18smem_ptr_flag_bitsILi8EEENSU_INS5_IJNSA_ILi8EEESI_EEENS5_IJSI_SC_EEEEEEEvNS4_8identityES12_S1C_vS1D_EENS_8epilogue10collective6detail29Sm90TmaWarpSpecializedAdapterINS1G_15DefaultEpilogueISK_SL_SL_NS1F_6thread17LinearCombinationISK_Li1EffLNS1K_9ScaleType4KindE0ELNS_15FloatRoundStyleE2ESK_EENS1_15EpilogueDefaultEEEEEvvEEEEvNT_6ParamsE)
        /*0014*/ 	.word	0x00000108


	//----- nvinfo : EIATTR_MIN_STACK_SIZE
	.align		4
.L_14:
        /*0018*/ 	.byte	0x04, 0x12
        /*001a*/ 	.short	(.L_16 - .L_15)
	.align		4
.L_15:
        /*001c*/ 	.word	index@(_ZN7cutlass13device_kernelINS_4gemm6kernel13GemmUniversalIN4cute5tupleIJiiiiEEENS1_10collective13CollectiveMmaINS1_37MainloopSm90TmaGmmaWarpSpecializedFP8ILi5ENS5_IJNS4_1CILi2EEESB_NSA_ILi1EEEEEENS1_35KernelTmaWarpSpecializedCooperativeEEENS5_IJNSA_ILi128EEENSA_ILi256EEENSA_ILi32EEEEEENS_12float_e5m2_tENS5_IJlSC_lEEESK_SL_NS4_8TiledMMAINS4_8MMA_AtomIJNS4_4SM904GMMA31MMA_64x256x32_F32E5M2E5M2_SS_TNILNSP_7ScaleInE1ELSR_1EEEEEENS4_6LayoutINS5_IJSB_SC_SC_EEENS5_IJSC_NSA_ILi0EEESW_EEEEENS5_IJNS4_10UnderscoreESZ_SZ_EEEEENS4_23SM90_TMA_LOAD_MULTICASTENS4_14ComposedLayoutINS4_7SwizzleILi1ELi4ELi3EEENS4_18smem_ptr_flag_bitsILi8EEENSU_INS5_IJNSA_ILi8EEESI_EEENS5_IJSI_SC_EEEEEEEvNS4_8identityES12_S1C_vS1D_EENS_8epilogue10collective6detail29Sm90TmaWarpSpecializedAdapterINS1G_15DefaultEpilogueISK_SL_SL_NS1F_6thread17LinearCombinationISK_Li1EffLNS1K_9ScaleType4KindE0ELNS_15FloatRoundStyleE2ESK_EENS1_15EpilogueDefaultEEEEEvvEEEEvNT_6ParamsE)
        /*0020*/ 	.word	0x00000108
.L_16:


//--------------------- .nv.compat                --------------------------
	.section	.nv.compat,"",@"SHT_CUDA_COMPAT_INFO"
	.align	4
        /*0000*/ 	.byte	0x02, 0x09, 0x01, 0x00, 0x02, 0x02, 0x04, 0x00, 0x02, 0x05, 0x05, 0x00, 0x03, 0x07, 0x01, 0x01
        /*0010*/ 	.byte	0x02, 0x03, 0x01, 0x00, 0x02, 0x06, 0x01, 0x00, 0x04, 0x0b, 0x08, 0x00, 0x00, 0x00, 0x00, 0x00
        /*0020*/ 	.byte	0x00, 0x00, 0x00, 0x00


//--------------------- .nv.info._ZN7cutlass13device_kernelINS_4gemm6kernel13GemmUniversalIN4cute5tupleIJiiiiEEENS1_10collective13CollectiveMmaINS1_37MainloopSm90TmaGmmaWarpSpecializedFP8ILi5ENS5_IJNS4_1CILi2EEESB_NSA_ILi1EEEEEENS1_35KernelTmaWarpSpecializedCooperativeEEENS5_IJNSA_ILi128EEENSA_ILi256EEENSA_ILi32EEEEEENS_12float_e5m2_tENS5_IJlSC_lEEESK_SL_NS4_8TiledMMAINS4_8MMA_AtomIJNS4_4SM904GMMA31MMA_64x256x32_F32E5M2E5M2_SS_TNILNSP_7ScaleInE1ELSR_1EEEEEENS4_6LayoutINS5_IJSB_SC_SC_EEENS5_IJSC_NSA_ILi0EEESW_EEEEENS5_IJNS4_10UnderscoreESZ_SZ_EEEEENS4_23SM90_TMA_LOAD_MULTICASTENS4_14ComposedLayoutINS4_7SwizzleILi1ELi4ELi3EEENS4_18smem_ptr_flag_bitsILi8EEENSU_INS5_IJNSA_ILi8EEESI_EEENS5_IJSI_SC_EEEEEEEvNS4_8identityES12_S1C_vS1D_EENS_8epilogue10collective6detail29Sm90TmaWarpSpecializedAdapterINS1G_15DefaultEpilogueISK_SL_SL_NS1F_6thread17LinearCombinationISK_Li1EffLNS1K_9ScaleType4KindE0ELNS_15FloatRoundStyleE2ESK_EENS1_15EpilogueDefaultEEEEEvvEEEEvNT_6ParamsE --------------------------
	.section	.nv.info._ZN7cutlass13device_kernelINS_4gemm6kernel13GemmUniversalIN4cute5tupleIJiiiiEEENS1_10collective13CollectiveMmaINS1_37MainloopSm90TmaGmmaWarpSpecializedFP8ILi5ENS5_IJNS4_1CILi2EEESB_NSA_ILi1EEEEEENS1_35KernelTmaWarpSpecializedCooperativeEEENS5_IJNSA_ILi128EEENSA_ILi256EEENSA_ILi32EEEEEENS_12float_e5m2_tENS5_IJlSC_lEEESK_SL_NS4_8TiledMMAINS4_8MMA_AtomIJNS4_4SM904GMMA31MMA_64x256x32_F32E5M2E5M2_SS_TNILNSP_7ScaleInE1ELSR_1EEEEEENS4_6LayoutINS5_IJSB_SC_SC_EEENS5_IJSC_NSA_ILi0EEESW_EEEEENS5_IJNS4_10UnderscoreESZ_SZ_EEEEENS4_23SM90_TMA_LOAD_MULTICASTENS4_14ComposedLayoutINS4_7SwizzleILi1ELi4ELi3EEENS4_18smem_ptr_flag_bitsILi8EEENSU_INS5_IJNSA_ILi8EEESI_EEENS5_IJSI_SC_EEEEEEEvNS4_8identityES12_S1C_vS1D_EENS_8epilogue10collective6detail29Sm90TmaWarpSpecializedAdapterINS1G_15DefaultEpilogueISK_SL_SL_NS1F_6thread17LinearCombinationISK_Li1EffLNS1K_9ScaleType4KindE0ELNS_15FloatRoundStyleE2ESK_EENS1_15EpilogueDefaultEEEEEvvEEEEvNT_6ParamsE,"",@"SHT_CUDA_INFO"
	.sectionflags	@""
	.align	4


	//----- nvinfo : EIATTR_CUDA_API_VERSION
	.align		4
        /*0000*/ 	.byte	0x04, 0x37
        /*0002*/ 	.short	(.L_18 - .L_17)
.L_17:
        /*0004*/ 	.word	0x00000082


	//----- nvinfo : EIATTR_KPARAM_INFO
	.align		4
.L_18:
        /*0008*/ 	.byte	0x04, 0x17
        /*000a*/ 	.short	(.L_20 - .L_19)
.L_19:
        /*000c*/ 	.word	0x00000000
        /*0010*/ 	.short	0x0000
        /*0012*/ 	.short	0x0070
        /*0014*/ 	.byte	0x00, 0xf0, 0x01, 0x10


	//----- nvinfo : EIATTR_SPARSE_MMA_MASK
	.align		4
.L_20:
        /*0018*/ 	.byte	0x03, 0x50
        /*001a*/ 	.short	0x0000


	//----- nvinfo : EIATTR_MAXREG_COUNT
	.align		4
        /*001c*/ 	.byte	0x03, 0x1b
        /*001e*/ 	.short	0x00a8


	//----- nvinfo : EIATTR_NUM_BARRIERS
	.align		4
        /*0020*/ 	.byte	0x02, 0x4c
        /*0022*/ 	.byte	0x01
	.zero		1


	//----- nvinfo : EIATTR_ANNOTATIONS
	.align		4
        /*0024*/ 	.byte	0x04, 0x55
        /*0026*/ 	.short	(.L_22 - .L_21)


	//   ....[0]....
.L_21:
        /*0028*/ 	.word	0x00000001
        /*002c*/ 	.byte	0x30, 0x07, 0x00, 0x00, 0x01, 0x00, 0x00, 0x00, 0x20, 0x08, 0x00, 0x00, 0x01, 0x00, 0x00, 0x00
        /* <DEDUP_REMOVED lines=198> */
        /*0c9c*/ 	.byte	0x50, 0x04, 0x01, 0x00


	//----- nvinfo : EIATTR_MERCURY_ISA_VERSION
	.align		4
.L_22:
        /*0ca0*/ 	.byte	0x03, 0x5f
        /*0ca2*/ 	.short	0x0101


	//----- nvinfo : EIATTR_INT_WARP_WIDE_INSTR_OFFSETS
	.align		4
        /*0ca4*/ 	.byte	0x04, 0x31
        /*0ca6*/ 	.short	(.L_24 - .L_23)


	//   ....[0]....
.L_23:
        /*0ca8*/ 	.word	0x00000570


	//   ....[1]....
        /*0cac*/ 	.word	0x00000590


	//   ....[2]....
        /*0cb0*/ 	.word	0x00000700


	//----- nvinfo : EIATTR_COOP_GROUP_MASK_REGIDS
	.align		4
.L_24:
        /*0cb4*/ 	.byte	0x04, 0x29
        /*0cb6*/ 	.short	(.L_26 - .L_25)


	//   ....[0]....
.L_25:
        /*0cb8*/ 	.word	0xffffffff


	//   ....[1]....
        /*0cbc*/ 	.word	0xffffffff


	//   ....[2]....
        /*0cc0*/ 	.word	0xffffffff


	//   ....[3]....
        /*0cc4*/ 	.word	0xffffffff


	//   ....[4]....
        /*0cc8*/ 	.word	0xffffffff


	//   ....[5]....
        /*0ccc*/ 	.word	0xffffffff


	//----- nvinfo : EIATTR_COOP_GROUP_INSTR_OFFSETS
	.align		4
.L_26:
        /*0cd0*/ 	.byte	0x04, 0x28
        /*0cd2*/ 	.short	(.L_28 - .L_27)


	//   ....[0]....
.L_27:
        /*0cd4*/ 	.word	0x00000070


	//   ....[1]....
        /*0cd8*/ 	.word	0x00000080


	//   ....[2]....
        /*0cdc*/ 	.word	0x000001a0


	//   ....[3]....
        /*0ce0*/ 	.word	0x000003e0


	//   ....[4]....
        /*0ce4*/ 	.word	0x00000860


	//   ....[5]....
        /*0ce8*/ 	.word	0x000015e0


	//----- nvinfo : EIATTR_REG_RECONFIG
	.align		4
.L_28:
        /*0cec*/ 	.byte	0x01, 0x54
	.zero		2


	//----- nvinfo : EIATTR_MBARRIER_INSTR_OFFSETS
	.align		4
        /*0cf0*/ 	.byte	0x04, 0x39
        /*0cf2*/ 	.short	(.L_30 - .L_29)


	//   ....[0]....
.L_29:
        /*0cf4*/ 	.word	0x00000320
        /*0cf8*/ 	.word	0x000000ff
        /*0cfc*/ 	.word	0x00000000
        /*0d00*/ 	.short	0x0100
        /*0d02*/ 	.byte	0x09
	.zero		1


	//   ....[1]....
        /*0d04*/ 	.word	0x00000330
        /*0d08*/ 	.word	0x000000ff
        /*0d0c*/ 	.word	0x00000028
        /*0d10*/ 	.short	0x0100
        /*0d12*/ 	.byte	0x09
	.zero		1


	//   ....[2]....
        /*0d14*/ 	.word	0x00000340
        /*0d18*/ 	.word	0x000000ff
        /*0d1c*/ 	.word	0x00000008
        /*0d20*/ 	.short	0x0100
        /*0d22*/ 	.byte	0x09
	.zero		1


	//   ....[3]....
        /*0d24*/ 	.word	0x00000350
        /*0d28*/ 	.word	0x000000ff
        /*0d2c*/ 	.word	0x00000030
        /*0d30*/ 	.short	0x0100
        /*0d32*/ 	.byte	0x09
	.zero		1


	//   ....[4]....
        /*0d34*/ 	.word	0x00000360
        /*0d38*/ 	.word	0x000000ff
        /*0d3c*/ 	.word	0x00000010
        /*0d40*/ 	.short	0x0100
        /*0d42*/ 	.byte	0x09
	.zero		1


	//   ....[5]....
        /*0d44*/ 	.word	0x00000370
        /*0d48*/ 	.word	0x000000ff
        /*0d4c*/ 	.word	0x00000038
        /*0d50*/ 	.short	0x0100
        /*0d52*/ 	.byte	0x09
	.zero		1


	//   ....[6]....
        /*0d54*/ 	.word	0x00000380
        /*0d58*/ 	.word	0x000000ff
        /*0d5c*/ 	.word	0x00000018
        /*0d60*/ 	.short	0x0100
        /*0d62*/ 	.byte	0x09
	.zero		1


	//   ....[7]....
        /*0d64*/ 	.word	0x00000390
        /*0d68*/ 	.word	0x000000ff
        /*0d6c*/ 	.word	0x00000040
        /*0d70*/ 	.short	0x0100
        /*0d72*/ 	.byte	0x09
	.zero		1


	//   ....[8]....
        /*0d74*/ 	.word	0x000003a0
        /*0d78*/ 	.word	0x000000ff
        /*0d7c*/ 	.word	0x00000020
        /*0d80*/ 	.short	0x0100
        /*0d82*/ 	.byte	0x09
	.zero		1


	//   ....[9]....
        /*0d84*/ 	.word	0x000003b0
        /*0d88*/ 	.word	0x000000ff
        /*0d8c*/ 	.word	0x00000048
        /*0d90*/ 	.short	0x0100
        /*0d92*/ 	.byte	0x09
	.zero		1


	//   ....[10]....
        /*0d94*/ 	.word	0x00000790
        /*0d98*/ 	.word	0x000000ff
        /*0d9c*/ 	.word	0x00000060
        /*0da0*/ 	.short	0x0100
        /*0da2*/ 	.byte	0x06
	.zero		1


	//   ....[11]....
        /*0da4*/ 	.word	0x00000800
        /*0da8*/ 	.word	0x000000ff
        /*0dac*/ 	.word	0x00000068
        /*0db0*/ 	.short	0x0100
        /*0db2*/ 	.byte	0x06
	.zero		1


	//   ....[12]....
        /*0db4*/ 	.word	0x00001df0
        /*0db8*/ 	.word	0x000000ff
        /*0dbc*/ 	.word	0x00000000
        /*0dc0*/ 	.short	0x010a
        /*0dc2*/ 	.byte	0x06
	.zero		1


	//   ....[13]....
        /*0dc4*/ 	.word	0x00001e30
        /*0dc8*/ 	.word	0x000000ff
        /*0dcc*/ 	.word	0x00000000
        /*0dd0*/ 	.short	0x010a
        /*0dd2*/ 	.byte	0x06
	.zero		1


	//   ....[14]....
        /*0dd4*/ 	.word	0x00002ff0
        /*0dd8*/ 	.word	0x000000ff
        /*0ddc*/ 	.word	0x00000000
        /*0de0*/ 	.short	0x010a
        /*0de2*/ 	.byte	0x09
	.zero		1


	//   ....[15]....
        /*0de4*/ 	.word	0x00003030
        /*0de8*/ 	.word	0x000000ff
        /*0dec*/ 	.word	0x00000000
        /*0df0*/ 	.short	0x010a
        /*0df2*/ 	.byte	0x09
	.zero		1


	//   ....[16]....
        /*0df4*/ 	.word	0x00004070
        /*0df8*/ 	.word	0x000000e5
        /*0dfc*/ 	.word	0x00000000
        /*0e00*/ 	.short	0x0101
        /*0e02*/ 	.byte	0x3f
	.zero		1


	//   ....[17]....
        /*0e04*/ 	.word	0x00005290
        /*0e08*/ 	.word	0x00000018
        /*0e0c*/ 	.word	0x00000000
        /*0e10*/ 	.short	0x0101
        /*0e12*/ 	.byte	0x3f
	.zero		1


	//   ....[18]....
        /*0e14*/ 	.word	0x0000f5a0
        /*0e18*/ 	.word	0x0000000b
        /*0e1c*/ 	.word	0x00000028
        /*0e20*/ 	.short	0x010a
        /*0e22*/ 	.byte	0x3f
	.zero		1


	//   ....[19]....
        /*0e24*/ 	.word	0x0000f990
        /*0e28*/ 	.word	0x00000004
        /*0e2c*/ 	.word	0x00000068
        /*0e30*/ 	.short	0x0101
        /*0e32*/ 	.byte	0x3f
	.zero		1


	//   ....[20]....
        /*0e34*/ 	.word	0x00010110
        /*0e38*/ 	.word	0x00000007
        /*0e3c*/ 	.word	0x00000000
        /*0e40*/ 	.short	0x010a
        /*0e42*/ 	.byte	0x3f
	.zero		1


	//   ....[21]....
        /*0e44*/ 	.word	0x00010190
        /*0e48*/ 	.word	0x00000009
        /*0e4c*/ 	.word	0x00000000
        /*0e50*/ 	.short	0x010a
        /*0e52*/ 	.byte	0x3f
	.zero		1


	//   ....[22]....
        /*0e54*/ 	.word	0x00010220
        /*0e58*/ 	.word	0x00000006
        /*0e5c*/ 	.word	0x00000000
        /*0e60*/ 	.short	0x010a
        /*0e62*/ 	.byte	0x3f
	.zero		1


	//   ....[23]....
        /*0e64*/ 	.word	0x000102b0
        /*0e68*/ 	.word	0x00000009
        /*0e6c*/ 	.word	0x00000000
        /*0e70*/ 	.short	0x010a
        /*0e72*/ 	.byte	0x3f
	.zero		1


	//   ....[24]....
        /*0e74*/ 	.word	0x00010340
        /*0e78*/ 	.word	0x00000003
        /*0e7c*/ 	.word	0x00000000
        /*0e80*/ 	.short	0x010a
        /*0e82*/ 	.byte	0x3f
	.zero		1


	//   ....[25]....
        /*0e84*/ 	.word	0x000103b0
        /*0e88*/ 	.word	0x00000003
        /*0e8c*/ 	.word	0x00000000
        /*0e90*/ 	.short	0x010a
        /*0e92*/ 	.byte	0x3f
	.zero		1


	//   ....[26]....
        /*0e94*/ 	.word	0x00010420
        /*0e98*/ 	.word	0x00000000
        /*0e9c*/ 	.word	0x00000000
        /*0ea0*/ 	.short	0x010a
        /*0ea2*/ 	.byte	0x3f
	.zero		1


	//   ....[27]....
        /*0ea4*/ 	.word	0x00010500
        /*0ea8*/ 	.word	0x0000000b
        /*0eac*/ 	.word	0x00000028
        /*0eb0*/ 	.short	0x010a
        /*0eb2*/ 	.byte	0x3f
	.zero		1


	//   ....[28]....
        /*0eb4*/ 	.word	0x000105d0
        /*0eb8*/ 	.word	0x00000007
        /*0ebc*/ 	.word	0x00000000
        /*0ec0*/ 	.short	0x010a
        /*0ec2*/ 	.byte	0x3f
	.zero		1


	//   ....[29]....
        /*0ec4*/ 	.word	0x00010620
        /*0ec8*/ 	.word	0x00000009
        /*0ecc*/ 	.word	0x00000000
        /*0ed0*/ 	.short	0x010a
        /*0ed2*/ 	.byte	0x3f
	.zero		1


	//   ....[30]....
        /*0ed4*/ 	.word	0x00010670
        /*0ed8*/ 	.word	0x00000006
        /*0edc*/ 	.word	0x00000000
        /*0ee0*/ 	.short	0x010a
        /*0ee2*/ 	.byte	0x3f
	.zero		1


	//   ....[31]....
        /*0ee4*/ 	.word	0x000106c0
        /*0ee8*/ 	.word	0x00000009
        /*0eec*/ 	.word	0x00000000
        /*0ef0*/ 	.short	0x010a
        /*0ef2*/ 	.byte	0x3f
	.zero		1


	//----- nvinfo : EIATTR_NUM_MBARRIERS
	.align		4
.L_30:
        /*0ef4*/ 	.byte	0x03, 0x38
        /*0ef6*/ 	.short	0x000c


	//----- nvinfo : EIATTR_EXIT_INSTR_OFFSETS
	.align		4
        /*0ef8*/ 	.byte	0x04, 0x1c
        /*0efa*/ 	.short	(.L_32 - .L_31)


	//   ....[0]....
.L_31:
        /*0efc*/ 	.word	0x000009f0


	//   ....[1]....
        /*0f00*/ 	.word	0x00001280


	//   ....[2]....
        /*0f04*/ 	.word	0x0000ebb0


	//   ....[3]....
        /*0f08*/ 	.word	0x0000f140


	//   ....[4]....
        /*0f0c*/ 	.word	0x00010390


	//----- nvinfo : EIATTR_MAX_THREADS
	.align		4
.L_32:
        /*0f10*/ 	.byte	0x04, 0x05
        /*0f12*/ 	.short	(.L_34 - .L_33)
.L_33:
        /*0f14*/ 	.word	0x00000180
        /*0f18*/ 	.word	0x00000001
        /*0f1c*/ 	.word	0x00000001


	//----- nvinfo : EIATTR_CRS_STACK_SIZE
	.align		4
.L_34:
        /*0f20*/ 	.byte	0x04, 0x1e
        /*0f22*/ 	.short	(.L_36 - .L_35)
.L_35:
        /*0f24*/ 	.word	0x00000000


	//----- nvinfo : EIATTR_CBANK_PARAM_SIZE
	.align		4
.L_36:
        /*0f28*/ 	.byte	0x03, 0x19
        /*0f2a*/ 	.short	0x0470


	//----- nvinfo : EIATTR_PARAM_CBANK
	.align		4
        /*0f2c*/ 	.byte	0x04, 0x0a
        /*0f2e*/ 	.short	(.L_38 - .L_37)
	.align		4
.L_37:
        /*0f30*/ 	.word	index@(.nv.constant0._ZN7cutlass13device_kernelINS_4gemm6kernel13GemmUniversalIN4cute5tupleIJiiiiEEENS1_10collective13CollectiveMmaINS1_37MainloopSm90TmaGmmaWarpSpecializedFP8ILi5ENS5_IJNS4_1CILi2EEESB_NSA_ILi1EEEEEENS1_35KernelTmaWarpSpecializedCooperativeEEENS5_IJNSA_ILi128EEENSA_ILi256EEENSA_ILi32EEEEEENS_12float_e5m2_tENS5_IJlSC_lEEESK_SL_NS4_8TiledMMAINS4_8MMA_AtomIJNS4_4SM904GMMA31MMA_64x256x32_F32E5M2E5M2_SS_TNILNSP_7ScaleInE1ELSR_1EEEEEENS4_6LayoutINS5_IJSB_SC_SC_EEENS5_IJSC_NSA_ILi0EEESW_EEEEENS5_IJNS4_10UnderscoreESZ_SZ_EEEEENS4_23SM90_TMA_LOAD_MULTICASTENS4_14ComposedLayoutINS4_7SwizzleILi1ELi4ELi3EEENS4_18smem_ptr_flag_bitsILi8EEENSU_INS5_IJNSA_ILi8EEESI_EEENS5_IJSI_SC_EEEEEEEvNS4_8identityES12_S1C_vS1D_EENS_8epilogue10collective6detail29Sm90TmaWarpSpecializedAdapterINS1G_15DefaultEpilogueISK_SL_SL_NS1F_6thread17LinearCombinationISK_Li1EffLNS1K_9ScaleType4KindE0ELNS_15FloatRoundStyleE2ESK_EENS1_15EpilogueDefaultEEEEEvvEEEEvNT_6ParamsE)
        /*0f34*/ 	.short	0x0210
        /*0f36*/ 	.short	0x0470


	//----- nvinfo : EIATTR_SW_WAR
	.align		4
.L_38:
        /*0f38*/ 	.byte	0x04, 0x36
        /*0f3a*/ 	.short	(.L_40 - .L_39)
.L_39:
        /*0f3c*/ 	.word	0x00000008
.L_40:


//--------------------- .nv.callgraph             --------------------------
	.section	.nv.callgraph,"",@"SHT_CUDA_CALLGRAPH"
	.align	4
	.sectionentsize	8
	.align		4
        /*0000*/ 	.word	0x00000000
	.align		4
        /*0004*/ 	.word	0xffffffff
	.align		4
        /*0008*/ 	.word	0x00000000
	.align		4
        /*000c*/ 	.word	0xfffffffe
	.align		4
        /*0010*/ 	.word	0x00000000
	.align		4
        /*0014*/ 	.word	0xfffffffd
	.align		4
        /*0018*/ 	.word	0x00000000
	.align		4
        /*001c*/ 	.word	0xfffffffc


//--------------------- .nv.constant4             --------------------------
	.section	.nv.constant4,"a",@progbits
	.align	8
	.align		8
.nv.constant4:
        /*0000*/ 	.dword	_ZN39_INTERNAL_923aeee0_4_k_cu_30a2e191_56904cuda3std3__45__cpo5beginE
	.align		8
        /*0008*/ 	.dword	_ZN39_INTERNAL_923aeee0_4_k_cu_30a2e191_56904cuda3std3__45__cpo3endE
	.align		8
        /*0010*/ 	.dword	_ZN39_INTERNAL_923aeee0_4_k_cu_30a2e191_56904cuda3std3__45__cpo6cbeginE
	.align		8
        /*0018*/ 	.dword	_ZN39_INTERNAL_923aeee0_4_k_cu_30a2e191_56904cuda3std3__45__cpo4cendE
	.align		8
        /*0020*/ 	.dword	_ZN39_INTERNAL_923aeee0_4_k_cu_30a2e191_56904cuda3std3__441_GLOBAL__N__923aeee0_4_k_cu_30a2e191_56906ignoreE
	.align		8
        /*0028*/ 	.dword	_ZN39_INTERNAL_923aeee0_4_k_cu_30a2e191_56904cuda3std3__419piecewise_constructE
	.align		8
        /*0030*/ 	.dword	_ZN39_INTERNAL_923aeee0_4_k_cu_30a2e191_56904cuda3std3__48in_placeE
	.align		8
        /*0038*/ 	.dword	_ZN39_INTERNAL_923aeee0_4_k_cu_30a2e191_56904cuda3std6ranges3__45__cpo4swapE
	.align		8
        /*0040*/ 	.dword	_ZN39_INTERNAL_923aeee0_4_k_cu_30a2e191_56904cuda3std6ranges3__45__cpo9iter_moveE
	.align		8
        /*0048*/ 	.dword	_ZN39_INTERNAL_923aeee0_4_k_cu_30a2e191_56904cute7productE
	.align		8
        /*0050*/ 	.dword	_ZN39_INTERNAL_923aeee0_4_k_cu_30a2e191_56904cute1_E


//--------------------- .text._ZN7cutlass13device_kernelINS_4gemm6kernel13GemmUniversalIN4cute5tupleIJiiiiEEENS1_10collective13CollectiveMmaINS1_37MainloopSm90TmaGmmaWarpSpecializedFP8ILi5ENS5_IJNS4_1CILi2EEESB_NSA_ILi1EEEEEENS1_35KernelTmaWarpSpecializedCooperativeEEENS5_IJNSA_ILi128EEENSA_ILi256EEENSA_ILi32EEEEEENS_12float_e5m2_tENS5_IJlSC_lEEESK_SL_NS4_8TiledMMAINS4_8MMA_AtomIJNS4_4SM904GMMA31MMA_64x256x32_F32E5M2E5M2_SS_TNILNSP_7ScaleInE1ELSR_1EEEEEENS4_6LayoutINS5_IJSB_SC_SC_EEENS5_IJSC_NSA_ILi0EEESW_EEEEENS5_IJNS4_10UnderscoreESZ_SZ_EEEEENS4_23SM90_TMA_LOAD_MULTICASTENS4_14ComposedLayoutINS4_7SwizzleILi1ELi4ELi3EEENS4_18smem_ptr_flag_bitsILi8EEENSU_INS5_IJNSA_ILi8EEESI_EEENS5_IJSI_SC_EEEEEEEvNS4_8identityES12_S1C_vS1D_EENS_8epilogue10collective6detail29Sm90TmaWarpSpecializedAdapterINS1G_15DefaultEpilogueISK_SL_SL_NS1F_6thread17LinearCombinationISK_Li1EffLNS1K_9ScaleType4KindE0ELNS_15FloatRoundStyleE2ESK_EENS1_15EpilogueDefaultEEEEEvvEEEEvNT_6ParamsE --------------------------
	.section	.text._ZN7cutlass13device_kernelINS_4gemm6kernel13GemmUniversalIN4cute5tupleIJiiiiEEENS1_10collective13CollectiveMmaINS1_37MainloopSm90TmaGmmaWarpSpecializedFP8ILi5ENS5_IJNS4_1CILi2EEESB_NSA_ILi1EEEEEENS1_35KernelTmaWarpSpecializedCooperativeEEENS5_IJNSA_ILi128EEENSA_ILi256EEENSA_ILi32EEEEEENS_12float_e5m2_tENS5_IJlSC_lEEESK_SL_NS4_8TiledMMAINS4_8MMA_AtomIJNS4_4SM904GMMA31MMA_64x256x32_F32E5M2E5M2_SS_TNILNSP_7ScaleInE1ELSR_1EEEEEENS4_6LayoutINS5_IJSB_SC_SC_EEENS5_IJSC_NSA_ILi0EEESW_EEEEENS5_IJNS4_10UnderscoreESZ_SZ_EEEEENS4_23SM90_TMA_LOAD_MULTICASTENS4_14ComposedLayoutINS4_7SwizzleILi1ELi4ELi3EEENS4_18smem_ptr_flag_bitsILi8EEENSU_INS5_IJNSA_ILi8EEESI_EEENS5_IJSI_SC_EEEEEEEvNS4_8identityES12_S1C_vS1D_EENS_8epilogue10collective6detail29Sm90TmaWarpSpecializedAdapterINS1G_15DefaultEpilogueISK_SL_SL_NS1F_6thread17LinearCombinationISK_Li1EffLNS1K_9ScaleType4KindE0ELNS_15FloatRoundStyleE2ESK_EENS1_15EpilogueDefaultEEEEEvvEEEEvNT_6ParamsE,"ax",@progbits
	.align	128
.text._ZN7cutlass13device_kernelINS_4gemm6kernel13GemmUniversalIN4cute5tupleIJiiiiEEENS1_10collective13CollectiveMmaINS1_37MainloopSm90TmaGmmaWarpSpecializedFP8ILi5ENS5_IJNS4_1CILi2EEESB_NSA_ILi1EEEEEENS1_35KernelTmaWarpSpecializedCooperativeEEENS5_IJNSA_ILi128EEENSA_ILi256EEENSA_ILi32EEEEEENS_12float_e5m2_tENS5_IJlSC_lEEESK_SL_NS4_8TiledMMAINS4_8MMA_AtomIJNS4_4SM904GMMA31MMA_64x256x32_F32E5M2E5M2_SS_TNILNSP_7ScaleInE1ELSR_1EEEEEENS4_6LayoutINS5_IJSB_SC_SC_EEENS5_IJSC_NSA_ILi0EEESW_EEEEENS5_IJNS4_10UnderscoreESZ_SZ_EEEEENS4_23SM90_TMA_LOAD_MULTICASTENS4_14ComposedLayoutINS4_7SwizzleILi1ELi4ELi3EEENS4_18smem_ptr_flag_bitsILi8EEENSU_INS5_IJNSA_ILi8EEESI_EEENS5_IJSI_SC_EEEEEEEvNS4_8identityES12_S1C_vS1D_EENS_8epilogue10collective6detail29Sm90TmaWarpSpecializedAdapterINS1G_15DefaultEpilogueISK_SL_SL_NS1F_6thread17LinearCombinationISK_Li1EffLNS1K_9ScaleType4KindE0ELNS_15FloatRoundStyleE2ESK_EENS1_15EpilogueDefaultEEEEEvvEEEEvNT_6ParamsE:
        .type           _ZN7cutlass13device_kernelINS_4gemm6kernel13GemmUniversalIN4cute5tupleIJiiiiEEENS1_10collective13CollectiveMmaINS1_37MainloopSm90TmaGmmaWarpSpecializedFP8ILi5ENS5_IJNS4_1CILi2EEESB_NSA_ILi1EEEEEENS1_35KernelTmaWarpSpecializedCooperativeEEENS5_IJNSA_ILi128EEENSA_ILi256EEENSA_ILi32EEEEEENS_12float_e5m2_tENS5_IJlSC_lEEESK_SL_NS4_8TiledMMAINS4_8MMA_AtomIJNS4_4SM904GMMA31MMA_64x256x32_F32E5M2E5M2_SS_TNILNSP_7ScaleInE1ELSR_1EEEEEENS4_6LayoutINS5_IJSB_SC_SC_EEENS5_IJSC_NSA_ILi0EEESW_EEEEENS5_IJNS4_10UnderscoreESZ_SZ_EEEEENS4_23SM90_TMA_LOAD_MULTICASTENS4_14ComposedLayoutINS4_7SwizzleILi1ELi4ELi3EEENS4_18smem_ptr_flag_bitsILi8EEENSU_INS5_IJNSA_ILi8EEESI_EEENS5_IJSI_SC_EEEEEEEvNS4_8identityES12_S1C_vS1D_EENS_8epilogue10collective6detail29Sm90TmaWarpSpecializedAdapterINS1G_15DefaultEpilogueISK_SL_SL_NS1F_6thread17LinearCombinationISK_Li1EffLNS1K_9ScaleType4KindE0ELNS_15FloatRoundStyleE2ESK_EENS1_15EpilogueDefaultEEEEEvvEEEEvNT_6ParamsE,@function
        .size           _ZN7cutlass13device_kernelINS_4gemm6kernel13GemmUniversalIN4cute5tupleIJiiiiEEENS1_10collective13CollectiveMmaINS1_37MainloopSm90TmaGmmaWarpSpecializedFP8ILi5ENS5_IJNS4_1CILi2EEESB_NSA_ILi1EEEEEENS1_35KernelTmaWarpSpecializedCooperativeEEENS5_IJNSA_ILi128EEENSA_ILi256EEENSA_ILi32EEEEEENS_12float_e5m2_tENS5_IJlSC_lEEESK_SL_NS4_8TiledMMAINS4_8MMA_AtomIJNS4_4SM904GMMA31MMA_64x256x32_F32E5M2E5M2_SS_TNILNSP_7ScaleInE1ELSR_1EEEEEENS4_6LayoutINS5_IJSB_SC_SC_EEENS5_IJSC_NSA_ILi0EEESW_EEEEENS5_IJNS4_10UnderscoreESZ_SZ_EEEEENS4_23SM90_TMA_LOAD_MULTICASTENS4_14ComposedLayoutINS4_7SwizzleILi1ELi4ELi3EEENS4_18smem_ptr_flag_bitsILi8EEENSU_INS5_IJNSA_ILi8EEESI_EEENS5_IJSI_SC_EEEEEEEvNS4_8identityES12_S1C_vS1D_EENS_8epilogue10collective6detail29Sm90TmaWarpSpecializedAdapterINS1G_15DefaultEpilogueISK_SL_SL_NS1F_6thread17LinearCombinationISK_Li1EffLNS1K_9ScaleType4KindE0ELNS_15FloatRoundStyleE2ESK_EENS1_15EpilogueDefaultEEEEEvvEEEEvNT_6ParamsE,(.L_x_336 - _ZN7cutlass13device_kernelINS_4gemm6kernel13GemmUniversalIN4cute5tupleIJiiiiEEENS1_10collective13CollectiveMmaINS1_37MainloopSm90TmaGmmaWarpSpecializedFP8ILi5ENS5_IJNS4_1CILi2EEESB_NSA_ILi1EEEEEENS1_35KernelTmaWarpSpecializedCooperativeEEENS5_IJNSA_ILi128EEENSA_ILi256EEENSA_ILi32EEEEEENS_12float_e5m2_tENS5_IJlSC_lEEESK_SL_NS4_8TiledMMAINS4_8MMA_AtomIJNS4_4SM904GMMA31MMA_64x256x32_F32E5M2E5M2_SS_TNILNSP_7ScaleInE1ELSR_1EEEEEENS4_6LayoutINS5_IJSB_SC_SC_EEENS5_IJSC_NSA_ILi0EEESW_EEEEENS5_IJNS4_10UnderscoreESZ_SZ_EEEEENS4_23SM90_TMA_LOAD_MULTICASTENS4_14ComposedLayoutINS4_7SwizzleILi1ELi4ELi3EEENS4_18smem_ptr_flag_bitsILi8EEENSU_INS5_IJNSA_ILi8EEESI_EEENS5_IJSI_SC_EEEEEEEvNS4_8identityES12_S1C_vS1D_EENS_8epilogue10collective6detail29Sm90TmaWarpSpecializedAdapterINS1G_15DefaultEpilogueISK_SL_SL_NS1F_6thread17LinearCombinationISK_Li1EffLNS1K_9ScaleType4KindE0ELNS_15FloatRoundStyleE2ESK_EENS1_15EpilogueDefaultEEEEEvvEEEEvNT_6ParamsE)
        .other          _ZN7cutlass13device_kernelINS_4gemm6kernel13GemmUniversalIN4cute5tupleIJiiiiEEENS1_10collective13CollectiveMmaINS1_37MainloopSm90TmaGmmaWarpSpecializedFP8ILi5ENS5_IJNS4_1CILi2EEESB_NSA_ILi1EEEEEENS1_35KernelTmaWarpSpecializedCooperativeEEENS5_IJNSA_ILi128EEENSA_ILi256EEENSA_ILi32EEEEEENS_12float_e5m2_tENS5_IJlSC_lEEESK_SL_NS4_8TiledMMAINS4_8MMA_AtomIJNS4_4SM904GMMA31MMA_64x256x32_F32E5M2E5M2_SS_TNILNSP_7ScaleInE1ELSR_1EEEEEENS4_6LayoutINS5_IJSB_SC_SC_EEENS5_IJSC_NSA_ILi0EEESW_EEEEENS5_IJNS4_10UnderscoreESZ_SZ_EEEEENS4_23SM90_TMA_LOAD_MULTICASTENS4_14ComposedLayoutINS4_7SwizzleILi1ELi4ELi3EEENS4_18smem_ptr_flag_bitsILi8EEENSU_INS5_IJNSA_ILi8EEESI_EEENS5_IJSI_SC_EEEEEEEvNS4_8identityES12_S1C_vS1D_EENS_8epilogue10collective6detail29Sm90TmaWarpSpecializedAdapterINS1G_15DefaultEpilogueISK_SL_SL_NS1F_6thread17LinearCombinationISK_Li1EffLNS1K_9ScaleType4KindE0ELNS_15FloatRoundStyleE2ESK_EENS1_15EpilogueDefaultEEEEEvvEEEEvNT_6ParamsE,@"STO_CUDA_ENTRY STV_DEFAULT"
_ZN7cutlass13device_kernelINS_4gemm6kernel13GemmUniversalIN4cute5tupleIJiiiiEEENS1_10collective13CollectiveMmaINS1_37MainloopSm90TmaGmmaWarpSpecializedFP8ILi5ENS5_IJNS4_1CILi2EEESB_NSA_ILi1EEEEEENS1_35KernelTmaWarpSpecializedCooperativeEEENS5_IJNSA_ILi128EEENSA_ILi256EEENSA_ILi32EEEEEENS_12float_e5m2_tENS5_IJlSC_lEEESK_SL_NS4_8TiledMMAINS4_8MMA_AtomIJNS4_4SM904GMMA31MMA_64x256x32_F32E5M2E5M2_SS_TNILNSP_7ScaleInE1ELSR_1EEEEEENS4_6LayoutINS5_IJSB_SC_SC_EEENS5_IJSC_NSA_ILi0EEESW_EEEEENS5_IJNS4_10UnderscoreESZ_SZ_EEEEENS4_23SM90_TMA_LOAD_MULTICASTENS4_14ComposedLayoutINS4_7SwizzleILi1ELi4ELi3EEENS4_18smem_ptr_flag_bitsILi8EEENSU_INS5_IJNSA_ILi8EEESI_EEENS5_IJSI_SC_EEEEEEEvNS4_8identityES12_S1C_vS1D_EENS_8epilogue10collective6detail29Sm90TmaWarpSpecializedAdapterINS1G_15DefaultEpilogueISK_SL_SL_NS1F_6thread17LinearCombinationISK_Li1EffLNS1K_9ScaleType4KindE0ELNS_15FloatRoundStyleE2ESK_EENS1_15EpilogueDefaultEEEEEvvEEEEvNT_6ParamsE:
[----:B------:R-:W0:Y:S02]  /*0000*/  LDC R1, c[0x0][0x28] ;  /* 0x00000a00ff017b82 */ /* 0x000e240000000800 */
[----:B0-----:R-:W-:Y:S01]  /*0010*/  VIADD R1, R1, 0xfffffef8 ;  /* 0xfffffef801017836 */ /* 0x001fe20000000000 */
[----:B------:R-:W0:Y:S01]  /*0020*/  S2R R4, SR_TID.X ;  /* 0x0000000000047919 */ /* 0x000e220000002100 */
[----:B------:R-:W-:Y:S01]  /*0030*/  ELECT P0, URZ, PT ;  /* 0x00000000003f782f */ /* 0x000fe20003800000 */
[----:B------:R-:W-:Y:S01]  /*0040*/  BSSY B0, `(.L_x_0) ;  /* 0x0000015000007945 */ /* 0x000fe20003800000 */
[--C-:B0-----:R-:W-:Y:S02]  /*0050*/  SHF.R.U32.HI R0, RZ, 0x5, R4.reuse ;  /* 0x00000005ff007819 */ /* 0x101fe40000011604 */
[----:B------:R-:W-:-:S03]  /*0060*/  SHF.R.U32.HI R2, RZ, 0x7, R4 ;  /* 0x00000007ff027819 */ /* 0x000fc60000011604 */
[----:B------:R-:W0:Y:S04]  /*0070*/  SHFL.IDX PT, R3, R0, RZ, 0x1f ;  /* 0x00001fff00037589 */ /* 0x000e2800000e0000 */
[----:B------:R-:W1:Y:S01]  /*0080*/  SHFL.IDX PT, R2, R2, RZ, 0x1f ;  /* 0x00001fff02027589 */ /* 0x000e6200000e0000 */
[----:B0-----:R-:W-:Y:S02]  /*0090*/  R2UR UR4, R3 ;  /* 0x00000000030472ca */ /* 0x001fe400000e0000 */
[----:B-1----:R-:W-:-:S11]  /*00a0*/  R2UR UR6, R2 ;  /* 0x00000000020672ca */ /* 0x002fd600000e0000 */
[----:B------:R-:W-:Y:S02]  /*00b0*/  USHF.R.S32.HI UR5, URZ, 0x1f, UR4 ;  /* 0x0000001f3f057899 */ /* 0x000fe40008011404 */
[----:B------:R-:W-:Y:S02]  /*00c0*/  ISETP.NE.OR P0, PT, RZ, UR4, !P0 ;  /* 0x00000004ff007c0c */ /* 0x000fe4000c705670 */
[----:B------:R-:W-:-:S04]  /*00d0*/  ULEA.HI UR5, UR5, UR4, URZ, 0x2 ;  /* 0x0000000405057291 */ /* 0x000fc8000f8f103f */
[----:B------:R-:W-:-:S04]  /*00e0*/  ULOP3.LUT UR5, UR5, 0xfffffffc, URZ, 0xc0, !UPT ;  /* 0xfffffffc05057892 */ /* 0x000fc8000f8ec03f */
[----:B------:R-:W-:-:S03]  /*00f0*/  UIADD3 UR8, UR4, -UR5, URZ ;  /* 0x8000000504087290 */ /* 0x000fc6000fffe03f */
[----:B------:R-:W-:Y:S09]  /*0100*/  @P0 BRA `(.L_x_1) ;  /* 0x0000000000200947 */ /* 0x000ff20003800000 */
[----:B------:R-:W-:Y:S02]  /*0110*/  ULDC.64 UR4, c[0x0][0x198] ;  /* 0x0000660000047ab9 */ /* 0x000fe40000000a00 */
[----:B------:R-:W-:Y:S02]  /*0120*/  UIADD3 UR10, UP0, UR4, 0xf0, URZ ;  /* 0x000000f0040a7890 */ /* 0x000fe4000ff1e03f */
[----:B------:R-:W-:Y:S02]  /*0130*/  UIADD3 UR4, UP1, UR4, 0x1f0, URZ ;  /* 0x000001f004047890 */ /* 0x000fe4000ff3e03f */
[----:B------:R-:W-:Y:S02]  /*0140*/  UIADD3.X UR11, URZ, UR5, URZ, UP0, !UPT ;  /* 0x000000053f0b7290 */ /* 0x000fe400087fe43f */
[----:B------:R-:W-:-:S07]  /*0150*/  UIADD3.X UR5, URZ, UR5, URZ, UP1, !UPT ;  /* 0x000000053f057290 */ /* 0x000fce0008ffe43f */
[----:B------:R0:W-:Y:S02]  /*0160*/  UTMACCTL.PF [UR10] ;  /* 0x000000000a0079b9 */ /* 0x0001e40008040000 */
[----:B------:R0:W-:Y:S02]  /*0170*/  UTMACCTL.PF [UR4] ;  /* 0x00000000040079b9 */ /* 0x0001e40008040000 */
[----:B0-----:R-:W-:Y:S01]  /*0180*/  NOP ;  /* 0x0000000000007918 */ /* 0x001fe20000000000 */
.L_x_1:
[----:B------:R-:W-:Y:S05]  /*0190*/  BSYNC B0 ;  /* 0x0000000000007941 */ /* 0x000fea0003800000 */
.L_x_0:
[----:B------:R-:W0:Y:S01]  /*01a0*/  SHFL.IDX PT, R3, R0, RZ, 0x1f ;  /* 0x00001fff00037589 */ /* 0x000e2200000e0000 */
[----:B------:R-:W-:Y:S01]  /*01b0*/  UISETP.NE.AND UP0, UPT, UR8, 0x3, UPT ;  /* 0x000000030800788c */ /* 0x000fe2000bf05270 */
[----:B------:R-:W-:Y:S01]  /*01c0*/  ISETP.NE.AND P1, PT, RZ, UR6, PT ;  /* 0x00000006ff007c0c */ /* 0x000fe2000bf25270 */
[----:B------:R-:W-:Y:S02]  /*01d0*/  UIADD3 UR10, UR6, -0x1, URZ ;  /* 0xffffffff060a7890 */ /* 0x000fe4000fffe03f */
[----:B------:R-:W-:Y:S02]  /*01e0*/  UISETP.EQ.OR UP0, UPT, UR8, URZ, !UP0 ;  /* 0x0000003f0800728c */ /* 0x000fe4000c702670 */
[----:B------:R-:W-:Y:S02]  /*01f0*/  UISETP.GE.U32.AND UP1, UPT, UR10, 0x2, UPT ;  /* 0x000000020a00788c */ /* 0x000fe4000bf26070 */
[----:B------:R-:W-:-:S04]  /*0200*/  UISETP.EQ.AND UP0, UPT, UR6, URZ, UP0 ;  /* 0x0000003f0600728c */ /* 0x000fc80008702270 */
[----:B------:R-:W-:-:S04]  /*0210*/  USEL UR13, URZ, 0x1, !UP0 ;  /* 0x000000013f0d7887 */ /* 0x000fc8000c000000 */
[----:B------:R-:W-:Y:S01]  /*0220*/  USEL UR13, UR13, 0x2, UP1 ;  /* 0x000000020d0d7887 */ /* 0x000fe20008800000 */
[----:B0-----:R-:W-:-:S13]  /*0230*/  ISETP.NE.AND P0, PT, R3, RZ, PT ;  /* 0x000000ff0300720c */ /* 0x001fda0003f05270 */
[----:B------:R-:W-:Y:S05]  /*0240*/  @P0 BRA `(.L_x_2) ;  /* 0x0000000000600947 */ /* 0x000fea0003800000 */
[----:B------:R-:W0:Y:S01]  /*0250*/  S2UR UR9, SR_CgaCtaId ;  /* 0x00000000000979c3 */ /* 0x000e220000008800 */
[----:B------:R-:W-:Y:S01]  /*0260*/  UMOV UR4, 0x400 ;  /* 0x0000040000047882 */ /* 0x000fe20000000000 */
[----:B------:R-:W-:Y:S01]  /*0270*/  UMOV UR5, 0x1 ;  /* 0x0000000100057882 */ /* 0x000fe20000000000 */
[----:B------:R-:W-:Y:S01]  /*0280*/  UMOV UR6, 0x6 ;  /* 0x0000000600067882 */ /* 0x000fe20000000000 */
[----:B------:R-:W-:Y:S01]  /*0290*/  ELECT P0, URZ, PT ;  /* 0x00000000003f782f */ /* 0x000fe20003800000 */
[----:B------:R-:W-:-:S04]  /*02a0*/  UIADD3 UR6, -UR6, 0x100000, URZ ;  /* 0x0010000006067890 */ /* 0x000fc8000fffe13f */
[----:B------:R-:W-:Y:S02]  /*02b0*/  USHF.L.U32 UR7, UR6, 0xb, URZ ;  /* 0x0000000b06077899 */ /* 0x000fe4000800063f */
[----:B------:R-:W-:Y:S02]  /*02c0*/  USHF.L.U32 UR6, UR6, 0x1, URZ ;  /* 0x0000000106067899 */ /* 0x000fe4000800063f */
[----:B0-----:R-:W-:Y:S02]  /*02d0*/  ULEA UR9, UR9, UR4, 0x18 ;  /* 0x0000000409097291 */ /* 0x001fe4000f8ec03f */
[----:B------:R-:W-:-:S04]  /*02e0*/  UIADD3 UR4, -UR5, 0x100000, URZ ;  /* 0x0010000005047890 */ /* 0x000fc8000fffe13f */
[----:B------:R-:W-:Y:S02]  /*02f0*/  USHF.L.U32 UR5, UR4, 0xb, URZ ;  /* 0x0000000b04057899 */ /* 0x000fe4000800063f */
[----:B------:R-:W-:Y:S01]  /*0300*/  USHF.L.U32 UR4, UR4, 0x1, URZ ;  /* 0x0000000104047899 */ /* 0x000fe2000800063f */
[----:B------:R-:W0:Y:S11]  /*0310*/  FENCE.VIEW.ASYNC.S ;  /* 0x00000000000073c6 */ /* 0x000e360000000000 */
[----:B0-----:R0:W1:Y:S01]  /*0320*/  SYNCS.EXCH.64 URZ, [UR9], UR4 ;  /* 0x00000004093f75b2 */ /* 0x0010620008000100 */
[----:B------:R0:W2:Y:S01]  /*0330*/  SYNCS.EXCH.64 URZ, [UR9+0x28], UR6 ;  /* 0x00002806093f75b2 */ /* 0x0000a20008000100 */
[----:B------:R0:W3:Y:S01]  /*0340*/  SYNCS.EXCH.64 URZ, [UR9+0x8], UR4 ;  /* 0x00000804093f75b2 */ /* 0x0000e20008000100 */
[----:B------:R0:W4:Y:S01]  /*0350*/  SYNCS.EXCH.64 URZ, [UR9+0x30], UR6 ;  /* 0x00003006093f75b2 */ /* 0x0001220008000100 */
[----:B------:R0:W0:Y:S01]  /*0360*/  SYNCS.EXCH.64 URZ, [UR9+0x10], UR4 ;  /* 0x00001004093f75b2 */ /* 0x0000220008000100 */
[----:B------:R0:W0:Y:S01]  /*0370*/  SYNCS.EXCH.64 URZ, [UR9+0x38], UR6 ;  /* 0x00003806093f75b2 */ /* 0x0000220008000100 */
[----:B------:R0:W0:Y:S01]  /*0380*/  SYNCS.EXCH.64 URZ, [UR9+0x18], UR4 ;  /* 0x00001804093f75b2 */ /* 0x0000220008000100 */
[----:B------:R0:W0:Y:S01]  /*0390*/  SYNCS.EXCH.64 URZ, [UR9+0x40], UR6 ;  /* 0x00004006093f75b2 */ /* 0x0000220008000100 */
[----:B------:R0:W0:Y:S01]  /*03a0*/  SYNCS.EXCH.64 URZ, [UR9+0x20], UR4 ;  /* 0x00002004093f75b2 */ /* 0x0000220008000100 */
[----:B------:R0:W0:Y:S01]  /*03b0*/  SYNCS.EXCH.64 URZ, [UR9+0x48], UR6 ;  /* 0x00004806093f75b2 */ /* 0x0000220008000100 */
[----:B------:R-:W-:Y:S01]  /*03c0*/  NOP ;  /* 0x0000000000007918 */ /* 0x000fe20000000000 */
.L_x_2:
[----:B------:R-:W-:Y:S01]  /*03d0*/  SHF.R.S32.HI R2, RZ, 0x1f, R4 ;  /* 0x0000001fff027819 */ /* 0x000fe20000011404 */
[----:B------:R-:W5:Y:S01]  /*03e0*/  SHFL.IDX PT, R0, R0, RZ, 0x1f ;  /* 0x00001fff00007589 */ /* 0x000f6200000e0000 */
[----:B0-----:R-:W0:Y:S01]  /*03f0*/  S2UR UR9, SR_CTAID.X ;  /* 0x00000000000979c3 */ /* 0x001e220000002500 */
[----:B------:R-:W-:Y:S02]  /*0400*/  ELECT P0, URZ, PT ;  /* 0x00000000003f782f */ /* 0x000fe40003800000 */
[----:B------:R-:W-:Y:S01]  /*0410*/  LEA.HI R2, R2, R4, RZ, 0x7 ;  /* 0x0000000402027211 */ /* 0x000fe200078f38ff */
[----:B------:R-:W-:Y:S01]  /*0420*/  ULDC UR4, c[0x0][0x150] ;  /* 0x0000540000047ab9 */ /* 0x000fe20000000800 */
[----:B------:R-:W-:Y:S01]  /*0430*/  SHF.R.S32.HI R6, RZ, 0x1f, R3 ;  /* 0x0000001fff067819 */ /* 0x000fe20000011403 */
[----:B------:R-:W-:Y:S01]  /*0440*/  NOP ;  /* 0x0000000000007918 */ /* 0x000fe20000000000 */
[----:B------:R-:W-:Y:S01]  /*0450*/  LOP3.LUT R2, R2, 0xffffff80, RZ, 0xc0, !PT ;  /* 0xffffff8002027812 */ /* 0x000fe200078ec0ff */
[----:B------:R-:W-:Y:S01]  /*0460*/  NOP ;  /* 0x0000000000007918 */ /* 0x000fe20000000000 */
[----:B------:R-:W-:Y:S01]  /*0470*/  LEA.HI R6, R6, R3, RZ, 0x2 ;  /* 0x0000000306067211 */ /* 0x000fe200078f10ff */
[----:B------:R-:W1:Y:S02]  /*0480*/  LDC R8, c[0x0][0x144] ;  /* 0x00005100ff087b82 */ /* 0x000e640000000800 */
[----:B------:R-:W-:Y:S01]  /*0490*/  IMAD.IADD R4, R4, 0x1, -R2 ;  /* 0x0000000104047824 */ /* 0x000fe200078e0a02 */
[----:B------:R-:W-:Y:S01]  /*04a0*/  LOP3.LUT R6, R6, 0x3ffffffc, RZ, 0xc0, !PT ;  /* 0x3ffffffc06067812 */ /* 0x000fe200078ec0ff */
[----:B------:R-:W2:Y:S03]  /*04b0*/  S2R R2, SR_CTAID.Y ;  /* 0x0000000000027919 */ /* 0x000ea60000002600 */
[----:B------:R-:W-:Y:S01]  /*04c0*/  SHF.R.S32.HI R5, RZ, 0x1f, R4 ;  /* 0x0000001fff057819 */ /* 0x000fe20000011404 */
[----:B------:R-:W-:Y:S01]  /*04d0*/  IMAD.IADD R6, R3, 0x1, -R6 ;  /* 0x0000000103067824 */ /* 0x000fe200078e0a06 */
[----:B------:R-:W3:Y:S02]  /*04e0*/  LDC R11, c[0x0][0x148] ;  /* 0x00005200ff0b7b82 */ /* 0x000ee40000000800 */
[----:B------:R-:W-:-:S02]  /*04f0*/  LEA.HI R5, R5, R4, RZ, 0x3 ;  /* 0x0000000405057211 */ /* 0x000fc400078f18ff */
[----:B-----5:R-:W-:Y:S02]  /*0500*/  ISETP.NE.OR P0, PT, R0, RZ, !P0 ;  /* 0x000000ff0000720c */ /* 0x020fe40004705670 */
[--C-:B------:R-:W-:Y:S02]  /*0510*/  SHF.R.S32.HI R0, RZ, 0x3, R5.reuse ;  /* 0x00000003ff007819 */ /* 0x100fe40000011405 */
[----:B------:R-:W-:Y:S02]  /*0520*/  SHF.R.S32.HI R5, RZ, 0x1f, R5 ;  /* 0x0000001fff057819 */ /* 0x000fe40000011405 */
[----:B0-----:R-:W-:Y:S02]  /*0530*/  I2FP.F32.U32 R7, UR9 ;  /* 0x0000000900077c45 */ /* 0x001fe40008201000 */
[----:B------:R-:W-:-:S03]  /*0540*/  LEA.HI R5, R5, R0, RZ, 0x2 ;  /* 0x0000000005057211 */ /* 0x000fc600078f10ff */
[----:B------:R-:W-:Y:S01]  /*0550*/  FMUL R7, R7, UR4 ;  /* 0x0000000407077c20 */ /* 0x000fe20008400000 */
[----:B------:R-:W-:Y:S01]  /*0560*/  LOP3.LUT R5, R5, 0xfffffffc, RZ, 0xc0, !PT ;  /* 0xfffffffc05057812 */ /* 0x000fe200078ec0ff */
[----:B------:R-:W-:Y:S01]  /*0570*/  VOTEU.ALL UP0, P0 ;  /* 0x00000000003f7886 */ /* 0x000fe20000000000 */
[----:B------:R-:W-:Y:S01]  /*0580*/  ULDC UR4, c[0x0][0x154] ;  /* 0x0000550000047ab9 */ /* 0x000fe20000000800 */
[----:B------:R-:W-:Y:S02]  /*0590*/  VOTEU.ALL UP1, P0 ;  /* 0x00000000003f7886 */ /* 0x000fe40000020000 */
[----:B------:R-:W0:Y:S01]  /*05a0*/  F2I.U32.TRUNC.NTZ R7, R7 ;  /* 0x0000000700077305 */ /* 0x000e22000020f000 */
[----:B------:R-:W-:Y:S01]  /*05b0*/  IMAD.IADD R5, R0, 0x1, -R5 ;  /* 0x0000000100057824 */ /* 0x000fe200078e0a05 */
[----:B------:R-:W5:Y:S01]  /*05c0*/  @!UP0 S2UR UR7, SR_CgaCtaId ;  /* 0x00000000000789c3 */ /* 0x000f620000008800 */
[----:B------:R-:W-:Y:S02]  /*05d0*/  @!UP0 UMOV UR6, 0x400 ;  /* 0x0000040000068882 */ /* 0x000fe40000000000 */
[----:B------:R-:W-:Y:S01]  /*05e0*/  IMAD R5, R6, 0x4, R5 ;  /* 0x0000000406057824 */ /* 0x000fe200078e0205 */
[----:B--2---:R-:W-:-:S04]  /*05f0*/  I2FP.F32.U32 R9, R2 ;  /* 0x0000000200097245 */ /* 0x004fc80000201000 */
[----:B------:R-:W-:Y:S01]  /*0600*/  LEA.HI R0, R5, R5, RZ, 0x1 ;  /* 0x0000000505007211 */ /* 0x000fe200078f08ff */
[----:B------:R-:W-:Y:S01]  /*0610*/  FMUL R9, R9, UR4 ;  /* 0x0000000409097c20 */ /* 0x000fe20008400000 */
[----:B------:R-:W-:Y:S02]  /*0620*/  UMOV UR4, 0x20 ;  /* 0x0000002000047882 */ /* 0x000fe40000000000 */
[----:B------:R-:W-:Y:S01]  /*0630*/  LOP3.LUT R6, R0, 0xfffffffe, RZ, 0xc0, !PT ;  /* 0xfffffffe00067812 */ /* 0x000fe200078ec0ff */
[----:B0-----:R-:W-:Y:S01]  /*0640*/  IMAD.MOV R13, RZ, RZ, -R7 ;  /* 0x000000ffff0d7224 */ /* 0x001fe200078e0a07 */
[----:B------:R-:W-:-:S04]  /*0650*/  @!UP0 UIADD3 UR4, -UR4, 0x100000, URZ ;  /* 0x0010000004048890 */ /* 0x000fc8000fffe13f */
[----:B------:R-:W-:Y:S02]  /*0660*/  @!UP0 USHF.L.U32 UR5, UR4, 0xb, URZ ;  /* 0x0000000b04058899 */ /* 0x000fe4000800063f */
[----:B------:R-:W-:Y:S01]  /*0670*/  @!UP0 USHF.L.U32 UR4, UR4, 0x1, URZ ;  /* 0x0000000104048899 */ /* 0x000fe2000800063f */
[----:B------:R-:W0:Y:S01]  /*0680*/  F2I.U32.TRUNC.NTZ R9, R9 ;  /* 0x0000000900097305 */ /* 0x000e22000020f000 */
[----:B-1----:R-:W-:Y:S02]  /*0690*/  IMAD R0, R8, R13, UR9 ;  /* 0x0000000908007e24 */ /* 0x002fe4000f8e020d */
[C---:B------:R-:W-:Y:S02]  /*06a0*/  IMAD.IADD R7, R5.reuse, 0x1, -R6 ;  /* 0x0000000105077824 */ /* 0x040fe400078e0a06 */
[----:B------:R-:W-:-:S03]  /*06b0*/  IMAD.SHL.U32 R6, R5, 0x4, RZ ;  /* 0x0000000405067824 */ /* 0x000fc600078e00ff */
[----:B------:R-:W-:Y:S01]  /*06c0*/  ISETP.NE.AND P2, PT, R7, R0, PT ;  /* 0x000000000700720c */ /* 0x000fe20003f45270 */
[----:B-----5:R-:W-:Y:S01]  /*06d0*/  @!UP0 ULEA UR6, UR7, UR6, 0x18 ;  /* 0x0000000607068291 */ /* 0x020fe2000f8ec03f */
[----:B------:R-:W-:Y:S01]  /*06e0*/  LOP3.LUT R10, R5, 0xc, R6, 0x78, !PT ;  /* 0x0000000c050a7812 */ /* 0x000fe200078e7806 */
[----:B------:R-:W1:Y:S01]  /*06f0*/  LDC R7, c[0x0][0x140] ;  /* 0x00005000ff077b82 */ /* 0x000e620000000800 */
[----:B------:R-:W-:Y:S01]  /*0700*/  VOTEU.ALL UP0, P0 ;  /* 0x00000000003f7886 */ /* 0x000fe20000000000 */
[----:B------:R-:W-:Y:S01]  /*0710*/  LOP3.LUT P0, RZ, R4, 0x7, RZ, 0xc0, !PT ;  /* 0x0000000704ff7812 */ /* 0x000fe2000780c0ff */
[----:B0-----:R-:W-:Y:S01]  /*0720*/  IMAD.MOV R12, RZ, RZ, -R9 ;  /* 0x000000ffff0c7224 */ /* 0x001fe200078e0a09 */
[----:B------:R0:W-:Y:S01]  /*0730*/  STL [R1+0x7c], R10 ;  /* 0x00007c0a01007387 */ /* 0x0001e20000100800 */
[----:B------:R-:W-:Y:S01]  /*0740*/  IMAD.MOV.U32 R4, RZ, RZ, 0x1 ;  /* 0x00000001ff047424 */ /* 0x000fe200078e00ff */
[----:B------:R-:W-:Y:S01]  /*0750*/  ISETP.LT.U32.AND P0, PT, R10, 0x4, !P0 ;  /* 0x000000040a00780c */ /* 0x000fe20004701070 */
[----:B---3--:R-:W-:-:S03]  /*0760*/  IMAD R6, R11, R12, R2 ;  /* 0x0000000c0b067224 */ /* 0x008fc600078e0202 */
[----:B------:R-:W-:Y:S01]  /*0770*/  @P2 LEA.HI R5, R10, R10, RZ, 0x1 ;  /* 0x0000000a0a052211 */ /* 0x000fe200078f08ff */
[----:B------:R-:W2:Y:S02]  /*0780*/  FENCE.VIEW.ASYNC.S ;  /* 0x00000000000073c6 */ /* 0x000ea40000000000 */
[----:B--2---:R0:W2:Y:S01]  /*0790*/  @!UP0 SYNCS.EXCH.64 URZ, [UR6+0x60], UR4 ;  /* 0x00006004063f85b2 */ /* 0x0040a20008000100 */
[----:B------:R-:W-:-:S04]  /*07a0*/  @P2 SHF.R.S32.HI R5, RZ, 0x1, R5 ;  /* 0x00000001ff052819 */ /* 0x000fc80000011405 */
[----:B------:R-:W-:Y:S02]  /*07b0*/  @P2 ISETP.NE.AND P3, PT, R5, R6, PT ;  /* 0x000000060500220c */ /* 0x000fe40003f65270 */
[----:B------:R-:W-:Y:S02]  /*07c0*/  SEL R5, RZ, 0x1, !P0 ;  /* 0x00000001ff057807 */ /* 0x000fe40004000000 */
[----:B------:R-:W-:Y:S02]  /*07d0*/  @P2 SEL R4, RZ, 0x1, P3 ;  /* 0x00000001ff042807 */ /* 0x000fe40001800000 */
[----:B-1----:R-:W-:Y:S02]  /*07e0*/  ISETP.EQ.U32.AND P4, PT, R7, 0x1, PT ;  /* 0x000000010700780c */ /* 0x002fe40003f82070 */
[----:B------:R-:W-:Y:S01]  /*07f0*/  LOP3.LUT R4, R4, R5, RZ, 0xc0, !PT ;  /* 0x0000000504047212 */ /* 0x000fe200078ec0ff */
[----:B------:R0:W1:Y:S01]  /*0800*/  @!UP1 SYNCS.EXCH.64 URZ, [UR6+0x68], UR4 ;  /* 0x00006804063f95b2 */ /* 0x0000620008000100 */
[----:B------:R-:W-:-:S03]  /*0810*/  NOP ;  /* 0x0000000000007918 */ /* 0x000fc60000000000 */
[----:B------:R0:W-:Y:S06]  /*0820*/  STL [R1+0x78], R4 ;  /* 0x0000780401007387 */ /* 0x0001ec0000100800 */
[----:B--2---:R-:W-:Y:S05]  /*0830*/  @!P4 BRA `(.L_x_3) ;  /* 0x000000000008c947 */ /* 0x004fea0003800000 */
[----:B-1--4-:R-:W-:Y:S01]  /*0840*/  UCGABAR_ARV ;  /* 0x00000000000079c7 */ /* 0x012fe20008000000 */
[----:B------:R-:W-:Y:S05]  /*0850*/  BRA `(.L_x_4) ;  /* 0x0000000000047947 */ /* 0x000fea0003800000 */
.L_x_3:
[----:B-1--4-:R-:W-:Y:S01]  /*0860*/  NOP ;  /* 0x0000000000007918 */ /* 0x012fe20000000000 */
.L_x_4:
[----:B------:R-:W1:Y:S01]  /*0870*/  LDC R3, c[0x0][0x65c] ;  /* 0x00019700ff037b82 */ /* 0x000e620000000800 */
[----:B0-----:R-:W-:Y:S02]  /*0880*/  IMAD.U32 R4, RZ, RZ, UR9 ;  /* 0x00000009ff047e24 */ /* 0x001fe4000f8e00ff */
[----:B------:R-:W-:Y:S01]  /*0890*/  IMAD.MOV.U32 R5, RZ, RZ, RZ ;  /* 0x000000ffff057224 */ /* 0x000fe200078e00ff */
[----:B-1----:R-:W-:-:S13]  /*08a0*/  ISETP.NE.AND P2, PT, R3, 0x1, PT ;  /* 0x000000010300780c */ /* 0x002fda0003f45270 */
[----:B------:R-:W0:Y:S01]  /*08b0*/  @P2 LDC R7, c[0x0][0x10] ;  /* 0x00000400ff072b82 */ /* 0x000e220000000800 */
[----:B------:R-:W-:Y:S02]  /*08c0*/  @P2 IMAD.MOV.U32 R3, RZ, RZ, RZ ;  /* 0x000000ffff032224 */ /* 0x000fe400078e00ff */
[----:B------:R-:W-:-:S05]  /*08d0*/  @P2 IMAD.MOV.U32 R13, RZ, RZ, RZ ;  /* 0x000000ffff0d2224 */ /* 0x000fca00078e00ff */
[----:B------:R-:W1:Y:S01]  /*08e0*/  @!P2 LDC R9, c[0x0][0xc] ;  /* 0x00000300ff09ab82 */ /* 0x000e620000000800 */
[----:B0-----:R-:W-:-:S04]  /*08f0*/  @P2 IMAD.WIDE.U32 R6, R7, UR9, R2 ;  /* 0x0000000907062c25 */ /* 0x001fc8000f8e0002 */
[----:B------:R-:W-:Y:S02]  /*0900*/  @P2 IMAD.MOV.U32 R19, RZ, RZ, R6 ;  /* 0x000000ffff132224 */ /* 0x000fe400078e0006 */
[----:B------:R-:W-:Y:S02]  /*0910*/  @P2 IMAD.IADD R23, R7, 0x1, R13 ;  /* 0x0000000107172824 */ /* 0x000fe400078e020d */
[----:B-1----:R-:W-:-:S04]  /*0920*/  @!P2 IMAD.WIDE.U32 R4, R2, R9, R4 ;  /* 0x000000090204a225 */ /* 0x002fc800078e0004 */
[----:B------:R-:W-:Y:S02]  /*0930*/  @!P2 IMAD.MOV.U32 R19, RZ, RZ, R4 ;  /* 0x000000ffff13a224 */ /* 0x000fe400078e0004 */
[----:B------:R-:W-:-:S03]  /*0940*/  @!P2 IMAD.MOV.U32 R23, RZ, RZ, R5 ;  /* 0x000000ffff17a224 */ /* 0x000fc600078e0005 */
[----:B------:R0:W-:Y:S04]  /*0950*/  STL [R1+0x84], R19 ;  /* 0x0000841301007387 */ /* 0x0001e80000100800 */
[----:B------:R0:W-:Y:S01]  /*0960*/  STL [R1+0x80], R23 ;  /* 0x0000801701007387 */ /* 0x0001e20000100800 */
[----:B------:R-:W-:Y:S05]  /*0970*/  @!P4 BRA `(.L_x_5) ;  /* 0x00000000000cc947 */ /* 0x000fea0003800000 */
[----:B------:R-:W-:Y:S01]  /*0980*/  UCGABAR_WAIT ;  /* 0x0000000000007dc7 */ /* 0x000fe20008000000 */
[----:B------:R-:W-:Y:S01]  /*0990*/  CCTL.IVALL ;  /* 0x00000000ff00798f */ /* 0x000fe20002000000 */
[----:B------:R-:W-:Y:S05]  /*09a0*/  BRA `(.L_x_6) ;  /* 0x0000000000047947 */ /* 0x000fea0003800000 */
.L_x_5:
[----:B------:R-:W-:Y:S06]  /*09b0*/  BAR.SYNC.DEFER_BLOCKING 0x0 ;  /* 0x0000000000007b1d */ /* 0x000fec0000010000 */
.L_x_6:
[----:B------:R-:W-:Y:S05]  /*09c0*/  @!P1 BRA `(.L_x_7) ;  /* 0x000000e0007c9947 */ /* 0x000fea0003800000 */
[----:B------:R-:W-:-:S06]  /*09d0*/  UISETP.GT.U32.AND UP0, UPT, UR10, 0x1, UPT ;  /* 0x000000010a00788c */ /* 0x000fcc000bf04070 */
[----:B------:R-:W-:-:S13]  /*09e0*/  PLOP3.LUT P0, PT, PT, PT, UP0, 0x80, 0x0 ;  /* 0x000000000000781c */ /* 0x000fda0003f0f008 */
[----:B------:R-:W-:Y:S05]  /*09f0*/  @P0 EXIT ;  /* 0x000000000000094d */ /* 0x000fea0003800000 */
[----:B------:R-:W-:Y:S01]  /*0a00*/  IMAD.MOV.U32 R6, RZ, RZ, -0x1 ;  /* 0xffffffffff067424 */ /* 0x000fe200078e00ff */
[----:B------:R-:W-:Y:S01]  /*0a10*/  ULDC.64 UR4, c[0x0][0x650] ;  /* 0x0001940000047ab9 */ /* 0x000fe20000000a00 */
[----:B------:R-:W-:Y:S01]  /*0a20*/  IMAD.MOV.U32 R5, RZ, RZ, -0x1 ;  /* 0xffffffffff057424 */ /* 0x000fe200078e00ff */
[----:B------:R-:W-:Y:S01]  /*0a30*/  ISETP.GE.U32.AND P0, PT, R19, UR4, PT ;  /* 0x0000000413007c0c */ /* 0x000fe2000bf06070 */
[----:B------:R-:W-:Y:S01]  /*0a40*/  UMOV UR23, 0xffffffff ;  /* 0xffffffff00177882 */ /* 0x000fe20000000000 */
[----:B------:R1:W-:Y:S01]  /*0a50*/  STL [R1+0x8c], R6 ;  /* 0x00008c0601007387 */ /* 0x0003e20000100800 */
[----:B------:R-:W-:Y:S02]  /*0a60*/  PRMT R4, RZ, 0x7610, R4 ;  /* 0x00007610ff047816 */ /* 0x000fe40000000004 */
[----:B------:R-:W-:Y:S01]  /*0a70*/  ISETP.GE.U32.AND.EX P0, PT, R23, UR5, PT, P0 ;  /* 0x0000000517007c0c */ /* 0x000fe2000bf06100 */
[----:B------:R1:W-:-:S12]  /*0a80*/  STL [R1+0x88], R5 ;  /* 0x0000880501007387 */ /* 0x0003d80000100800 */
[----:B-1----:R-:W-:Y:S05]  /*0a90*/  @P0 BRA `(.L_x_8) ;  /* 0x0000000400380947 */ /* 0x002fea0003800000 */
[----:B------:R-:W1:Y:S01]  /*0aa0*/  LDC.64 R14, c[0x0][0x628] ;  /* 0x00018a00ff0e7b82 */ /* 0x000e620000000a00 */
[----:B------:R-:W-:Y:S02]  /*0ab0*/  IMAD.MOV.U32 R4, RZ, RZ, R19 ;  /* 0x000000ffff047224 */ /* 0x000fe400078e0013 */
[----:B------:R-:W-:-:S05]  /*0ac0*/  IMAD.MOV.U32 R5, RZ, RZ, R23 ;  /* 0x000000ffff057224 */ /* 0x000fca00078e0017 */
[----:B------:R-:W2:Y:S08]  /*0ad0*/  LDC R10, c[0x0][0x630] ;  /* 0x00018c00ff0a7b82 */ /* 0x000eb00000000800 */
[----:B------:R-:W3:Y:S01]  /*0ae0*/  LDC.64 R16, c[0x0][0x620] ;  /* 0x00018800ff107b82 */ /* 0x000ee20000000a00 */
[----:B-1----:R-:W-:-:S04]  /*0af0*/  ISETP.NE.U32.AND P0, PT, R14, RZ, PT ;  /* 0x000000ff0e00720c */ /* 0x002fc80003f05070 */
[----:B------:R-:W-:-:S13]  /*0b00*/  ISETP.NE.AND.EX P0, PT, R15, RZ, PT, P0 ;  /* 0x000000ff0f00720c */ /* 0x000fda0003f05300 */
[----:B--23--:R-:W-:Y:S05]  /*0b10*/  @!P0 BRA `(.L_x_9) ;  /* 0x0000000000288947 */ /* 0x00cfea0003800000 */
[----:B------:R-:W1:Y:S02]  /*0b20*/  LDC R9, c[0x0][0x634] ;  /* 0x00018d00ff097b82 */ /* 0x000e640000000800 */
[----:B-1----:R-:W-:-:S05]  /*0b30*/  IADD3 R9, P0, R19, R9, RZ ;  /* 0x0000000913097210 */ /* 0x002fca0007f1e0ff */
[----:B------:R-:W-:-:S04]  /*0b40*/  IMAD.X R13, RZ, RZ, R23, P0 ;  /* 0x000000ffff0d7224 */ /* 0x000fc800000e0617 */
[----:B------:R-:W-:-:S04]  /*0b50*/  IMAD.WIDE.U32 R4, R13, R14, RZ ;  /* 0x0000000e0d047225 */ /* 0x000fc800078e00ff */
[----:B------:R-:W-:-:S04]  /*0b60*/  IMAD.WIDE.U32 R6, P0, R9, R15, R4 ;  /* 0x0000000f09067225 */ /* 0x000fc80007800004 */
[----:B------:R-:W-:-:S04]  /*0b70*/  IMAD.WIDE.U32 R4, R9, R14, RZ ;  /* 0x0000000e09047225 */ /* 0x000fc800078e00ff */
[----:B------:R-:W-:Y:S01]  /*0b80*/  IMAD.X R9, RZ, RZ, RZ, P0 ;  /* 0x000000ffff097224 */ /* 0x000fe200000e06ff */
[----:B------:R-:W-:Y:S01]  /*0b90*/  IADD3 RZ, P0, R5, R6, RZ ;  /* 0x0000000605ff7210 */ /* 0x000fe20007f1e0ff */
[----:B------:R-:W-:-:S04]  /*0ba0*/  IMAD.MOV.U32 R8, RZ, RZ, R7 ;  /* 0x000000ffff087224 */ /* 0x000fc800078e0007 */
[----:B------:R-:W-:-:S08]  /*0bb0*/  IMAD.WIDE.U32.X R4, R13, R15, R8, P0 ;  /* 0x0000000f0d047225 */ /* 0x000fd000000e0408 */
.L_x_9:
[----:B------:R-:W1:Y:S01]  /*0bc0*/  LDC.64 R20, c[0x0][0x640] ;  /* 0x00019000ff147b82 */ /* 0x000e620000000a00 */
[-C--:B------:R-:W-:Y:S01]  /*0bd0*/  SHF.R.U64 R22, R4, R10.reuse, R5 ;  /* 0x0000000a04167219 */ /* 0x080fe20000001205 */
[----:B------:R-:W-:Y:S01]  /*0be0*/  IMAD.MOV.U32 R4, RZ, RZ, R19 ;  /* 0x000000ffff047224 */ /* 0x000fe200078e0013 */
[----:B------:R-:W-:Y:S01]  /*0bf0*/  SHF.R.U32.HI R3, RZ, R10, R5 ;  /* 0x0000000aff037219 */ /* 0x000fe20000011605 */
[----:B------:R-:W-:Y:S01]  /*0c00*/  IMAD.MOV.U32 R5, RZ, RZ, R23 ;  /* 0x000000ffff057224 */ /* 0x000fe200078e0017 */
[----:B------:R-:W-:Y:S01]  /*0c10*/  IADD3 R7, P0, RZ, -R22, RZ ;  /* 0x80000016ff077210 */ /* 0x000fe20007f1e0ff */
[----:B0-----:R-:W-:Y:S02]  /*0c20*/  IMAD R23, R11, R12, R2 ;  /* 0x0000000c0b177224 */ /* 0x001fe400078e0202 */
[----:B------:R-:W0:Y:S01]  /*0c30*/  LDC R8, c[0x0][0x618] ;  /* 0x00018600ff087b82 */ /* 0x000e220000000800 */
[----:B------:R-:W-:Y:S02]  /*0c40*/  IMAD.MOV.U32 R11, RZ, RZ, 0x1 ;  /* 0x00000001ff0b7424 */ /* 0x000fe400078e00ff */
[----:B------:R-:W-:-:S02]  /*0c50*/  IMAD.X R3, RZ, RZ, ~R3, P0 ;  /* 0x000000ffff037224 */ /* 0x000fc400000e0e03 */
[----:B------:R-:W-:-:S03]  /*0c60*/  IMAD.WIDE.U32 R4, R7, R16, R4 ;  /* 0x0000001007047225 */ /* 0x000fc600078e0004 */
[----:B------:R-:W2:Y:S01]  /*0c70*/  LDC R14, c[0x0][0x608] ;  /* 0x00018200ff0e7b82 */ /* 0x000ea20000000800 */
[----:B------:R-:W-:-:S04]  /*0c80*/  IMAD R6, R3, R16, RZ ;  /* 0x0000001003067224 */ /* 0x000fc800078e02ff */
[----:B------:R-:W-:-:S03]  /*0c90*/  IMAD R3, R7, R17, R6 ;  /* 0x0000001107037224 */ /* 0x000fc600078e0206 */
[----:B------:R-:W3:Y:S01]  /*0ca0*/  LDC R18, c[0x0][0x658] ;  /* 0x00019600ff127b82 */ /* 0x000ee20000000800 */
[----:B------:R-:W-:Y:S01]  /*0cb0*/  IMAD.IADD R3, R5, 0x1, R3 ;  /* 0x0000000105037824 */ /* 0x000fe200078e0203 */
[----:B-1----:R-:W-:Y:S01]  /*0cc0*/  ISETP.NE.U32.AND P0, PT, R20, RZ, PT ;  /* 0x000000ff1400720c */ /* 0x002fe20003f05070 */
[----:B------:R-:W-:-:S03]  /*0cd0*/  IMAD.MOV.U32 R5, RZ, RZ, -0x1 ;  /* 0xffffffffff057424 */ /* 0x000fc600078e00ff */
[----:B------:R-:W-:Y:S02]  /*0ce0*/  ISETP.NE.AND.EX P0, PT, R21, RZ, PT, P0 ;  /* 0x000000ff1500720c */ /* 0x000fe40003f05300 */
[----:B------:R-:W1:Y:S01]  /*0cf0*/  LDC R13, c[0x0][0x600] ;  /* 0x00018000ff0d7b82 */ /* 0x000e620000000800 */
[-CC-:B0-----:R-:W-:Y:S02]  /*0d00*/  SHF.R.U64 R10, R4, R8.reuse, R3.reuse ;  /* 0x00000008040a7219 */ /* 0x181fe40000001203 */
[----:B------:R-:W-:-:S05]  /*0d10*/  SHF.R.U32.HI R3, RZ, R8, R3 ;  /* 0x00000008ff037219 */ /* 0x000fca0000011603 */
[----:B------:R-:W0:Y:S01]  /*0d20*/  LDC R15, c[0x0][0x648] ;  /* 0x00019200ff0f7b82 */ /* 0x000e220000000800 */
[-CC-:B--2---:R-:W-:Y:S02]  /*0d30*/  SHF.R.U64 R19, R10, R14.reuse, R3.reuse ;  /* 0x0000000e0a137219 */ /* 0x184fe40000001203 */
[----:B------:R-:W-:-:S05]  /*0d40*/  SHF.R.U32.HI R3, RZ, R14, R3 ;  /* 0x0000000eff037219 */ /* 0x000fca0000011603 */
[----:B------:R-:W2:Y:S01]  /*0d50*/  LDC R17, c[0x0][0x638] ;  /* 0x00018e00ff117b82 */ /* 0x000ea20000000800 */
[-C--:B---3--:R-:W-:Y:S02]  /*0d60*/  SHF.L.U32 R2, R5, R18.reuse, RZ ;  /* 0x0000001205027219 */ /* 0x088fe400000006ff */
[--C-:B------:R-:W-:Y:S02]  /*0d70*/  SHF.R.U64 R12, R19, R18, R3.reuse ;  /* 0x00000012130c7219 */ /* 0x100fe40000001203 */
[----:B------:R-:W-:Y:S02]  /*0d80*/  LOP3.LUT R8, RZ, R2, RZ, 0x33, !PT ;  /* 0x00000002ff087212 */ /* 0x000fe400078e33ff */
[----:B------:R-:W-:Y:S01]  /*0d90*/  SHF.R.U32.HI R3, RZ, R18, R3 ;  /* 0x00000012ff037219 */ /* 0x000fe20000011603 */
[----:B------:R-:W3:Y:S01]  /*0da0*/  LDC R16, c[0x0][0x610] ;  /* 0x00018400ff107b82 */ /* 0x000ee20000000800 */
[----:B------:R-:W-:Y:S01]  /*0db0*/  IMAD.MOV.U32 R2, RZ, RZ, R12 ;  /* 0x000000ffff027224 */ /* 0x000fe200078e000c */
[----:B------:R-:W-:Y:S06]  /*0dc0*/  @!P0 BRA `(.L_x_10) ;  /* 0x0000000000288947 */ /* 0x000fec0003800000 */
[----:B------:R-:W4:Y:S02]  /*0dd0*/  LDC R7, c[0x0][0x64c] ;  /* 0x00019300ff077b82 */ /* 0x000f240000000800 */
[----:B----4-:R-:W-:-:S05]  /*0de0*/  IADD3 R7, P0, R12, R7, RZ ;  /* 0x000000070c077210 */ /* 0x010fca0007f1e0ff */
        /* <DEDUP_REMOVED lines=8> */
.L_x_10:
[----:B0-----:R-:W-:Y:S01]  /*0e70*/  SHF.R.U64 R4, R2, R15, R3 ;  /* 0x0000000f02047219 */ /* 0x001fe20000001203 */
[----:B-1----:R-:W-:Y:S01]  /*0e80*/  VIADD R5, R13, 0xffffffff ;  /* 0xffffffff0d057836 */ /* 0x002fe20000000000 */
[----:B------:R-:W-:Y:S02]  /*0e90*/  SHF.L.U32 R2, R11, R18, RZ ;  /* 0x000000120b027219 */ /* 0x000fe400000006ff */
[----:B------:R-:W-:Y:S01]  /*0ea0*/  LOP3.LUT R3, R19, R8, RZ, 0xc0, !PT ;  /* 0x0000000813037212 */ /* 0x000fe200078ec0ff */
[----:B------:R-:W-:Y:S01]  /*0eb0*/  IMAD.MOV R6, RZ, RZ, -R4 ;  /* 0x000000ffff067224 */ /* 0x000fe200078e0a04 */
[----:B------:R-:W-:Y:S02]  /*0ec0*/  SEL R0, R0, R23, !P2 ;  /* 0x0000001700007207 */ /* 0x000fe40005000000 */
[----:B------:R-:W-:Y:S01]  /*0ed0*/  LOP3.LUT R5, R10, R5, RZ, 0xc0, !PT ;  /* 0x000000050a057212 */ /* 0x000fe200078ec0ff */
[----:B------:R-:W-:Y:S01]  /*0ee0*/  IMAD R3, R2, R4, R3 ;  /* 0x0000000402037224 */ /* 0x000fe200078e0203 */
[----:B------:R-:W-:Y:S01]  /*0ef0*/  R2UR UR23, R22 ;  /* 0x00000000161772ca */ /* 0x000fe200000e0000 */
[----:B--2---:R-:W-:-:S02]  /*0f00*/  IMAD R2, R6, R17, R12 ;  /* 0x0000001106027224 */ /* 0x004fc400078e020c */
[----:B---3--:R-:W-:Y:S02]  /*0f10*/  IMAD R0, R3, R16, R0 ;  /* 0x0000001003007224 */ /* 0x008fe400078e0200 */
[----:B------:R-:W-:Y:S02]  /*0f20*/  IMAD R3, R2, R13, R5 ;  /* 0x0000000d02037224 */ /* 0x000fe400078e0205 */
[----:B------:R-:W-:-:S03]  /*0f30*/  IMAD.MOV.U32 R4, RZ, RZ, 0x1 ;  /* 0x00000001ff047424 */ /* 0x000fc600078e00ff */
[----:B------:R-:W-:Y:S02]  /*0f40*/  SEL R2, R3, R0, !P2 ;  /* 0x0000000003027207 */ /* 0x000fe40005000000 */
[----:B------:R-:W-:-:S03]  /*0f50*/  SEL R0, R0, R3, !P2 ;  /* 0x0000000300007207 */ /* 0x000fc60005000000 */
[----:B------:R1:W-:Y:S04]  /*0f60*/  STL [R1+0x88], R2 ;  /* 0x0000880201007387 */ /* 0x0003e80000100800 */
[----:B------:R1:W-:Y:S02]  /*0f70*/  STL [R1+0x8c], R0 ;  /* 0x00008c0001007387 */ /* 0x0003e40000100800 */
.L_x_8:
[----:B------:R-:W-:-:S08]  /*0f80*/  NOP ;  /* 0x0000000000007918 */ /* 0x000fd00000000000 */
[----:B------:R-:W2:Y:S02]  /*0f90*/  USETMAXREG.TRY_ALLOC.CTAPOOL UP0, 0xe8 ;  /* 0x000000e8000079c8 */ /* 0x000ea40008000600 */
[----:B--2---:R-:W-:-:S13]  /*0fa0*/  PLOP3.LUT P0, PT, PT, PT, UP0, 0x80, 0x0 ;  /* 0x000000000000781c */ /* 0x004fda0003f0f008 */
[----:B------:R-:W-:Y:S05]  /*0fb0*/  @!P0 BRA `(.L_x_8) ;  /* 0xfffffffc00f08947 */ /* 0x000fea000383ffff */
[----:B------:R-:W-:Y:S01]  /*0fc0*/  ULDC.64 UR4, c[0x0][0x598] ;  /* 0x0001660000047ab9 */ /* 0x000fe20000000a00 */
[----:B------:R-:W-:Y:S01]  /*0fd0*/  ULDC.64 UR18, c[0x0][0x208] ;  /* 0x0000820000127ab9 */ /* 0x000fe20000000a00 */
[----:B------:R-:W-:-:S04]  /*0fe0*/  ISETP.NE.U32.AND P0, PT, RZ, UR4, PT ;  /* 0x00000004ff007c0c */ /* 0x000fc8000bf05070 */
[----:B------:R-:W-:-:S13]  /*0ff0*/  ISETP.NE.AND.EX P0, PT, RZ, UR5, PT, P0 ;  /* 0x00000005ff007c0c */ /* 0x000fda000bf05300 */
[----:B------:R-:W-:Y:S05]  /*1000*/  @!P0 BRA `(.L_x_11) ;  /* 0x0000000000208947 */ /* 0x000fea0003800000 */
[----:B-1----:R-:W1:Y:S02]  /*1010*/  LDC.64 R2, c[0x0][0x598] ;  /* 0x00016600ff027b82 */ /* 0x002e640000000a00 */
[----:B-1----:R-:W2:Y:S02]  /*1020*/  LDG.E.64 R2, desc[UR18][R2.64] ;  /* 0x0000001202027981 */ /* 0x002ea4000c1e1b00 */
[----:B--2---:R-:W-:-:S04]  /*1030*/  ISETP.NE.U32.AND P0, PT, R2, RZ, PT ;  /* 0x000000ff0200720c */ /* 0x004fc80003f05070 */
[----:B------:R-:W-:-:S13]  /*1040*/  ISETP.NE.AND.EX P0, PT, R3, RZ, PT, P0 ;  /* 0x000000ff0300720c */ /* 0x000fda0003f05300 */
[----:B------:R-:W-:Y:S05]  /*1050*/  @!P0 BRA `(.L_x_11) ;  /* 0x00000000000c8947 */ /* 0x000fea0003800000 */
[----:B------:R-:W2:Y:S02]  /*1060*/  LD.E R2, desc[UR18][R2.64] ;  /* 0x0000001202027980 */ /* 0x000ea4000c101900 */
[----:B--2---:R-:W-:Y:S01]  /*1070*/  R2UR UR20, R2 ;  /* 0x00000000021472ca */ /* 0x004fe200000e0000 */
[----:B------:R-:W-:-:S14]  /*1080*/  BRA `(.L_x_12) ;  /* 0x0000000000247947 */ /* 0x000fdc0003800000 */
.L_x_11:
[----:B------:R-:W-:Y:S02]  /*1090*/  ULDC.64 UR4, c[0x0][0x588] ;  /* 0x0001620000047ab9 */ /* 0x000fe40000000a00 */
[----:B------:R-:W-:-:S04]  /*10a0*/  ISETP.NE.U32.AND P0, PT, RZ, UR4, PT ;  /* 0x00000004ff007c0c */ /* 0x000fc8000bf05070 */
[----:B------:R-:W-:-:S13]  /*10b0*/  ISETP.NE.AND.EX P0, PT, RZ, UR5, PT, P0 ;  /* 0x00000005ff007c0c */ /* 0x000fda000bf05300 */
[----:B------:R-:W-:Y:S05]  /*10c0*/  @!P0 BRA `(.L_x_13) ;  /* 0x0000000000108947 */ /* 0x000fea0003800000 */
[----:B-1----:R-:W1:Y:S02]  /*10d0*/  LDC.64 R2, c[0x0][0x588] ;  /* 0x00016200ff027b82 */ /* 0x002e640000000a00 */
[----:B-1----:R-:W2:Y:S02]  /*10e0*/  LDG.E R2, desc[UR18][R2.64] ;  /* 0x0000001202027981 */ /* 0x002ea4000c1e1900 */
[----:B--2---:R-:W-:Y:S01]  /*10f0*/  R2UR UR20, R2 ;  /* 0x00000000021472ca */ /* 0x004fe200000e0000 */
[----:B------:R-:W-:-:S14]  /*1100*/  BRA `(.L_x_12) ;  /* 0x0000000000047947 */ /* 0x000fdc0003800000 */
.L_x_13:
[----:B------:R-:W-:-:S05]  /*1110*/  ULDC UR20, c[0x0][0x580] ;  /* 0x0001600000147ab9 */ /* 0x000fca0000000800 */
.L_x_12:
[----:B------:R-:W-:Y:S02]  /*1120*/  ULDC.64 UR4, c[0x0][0x5a0] ;  /* 0x0001680000047ab9 */ /* 0x000fe40000000a00 */
        /* <DEDUP_REMOVED lines=11> */
.L_x_14:
        /* <DEDUP_REMOVED lines=8> */
.L_x_16:
[----:B------:R-:W-:-:S05]  /*1260*/  ULDC UR21, c[0x0][0x584] ;  /* 0x0001610000157ab9 */ /* 0x000fca0000000800 */
.L_x_15:
[----:B------:R-:W-:-:S13]  /*1270*/  LOP3.LUT P0, RZ, R4, 0xff, RZ, 0xc0, !PT ;  /* 0x000000ff04ff7812 */ /* 0x000fda000780c0ff */
[----:B------:R-:W-:Y:S05]  /*1280*/  @!P0 EXIT ;  /* 0x000000000000894d */ /* 0x000fea0003800000 */
[----:B------:R-:W-:Y:S01]  /*1290*/  ULDC UR4, c[0x0][0x28c] ;  /* 0x0000a30000047ab9 */ /* 0x000fe20000000800 */
[----:B------:R-:W-:Y:S02]  /*12a0*/  ULOP3.LUT UR22, UR13, 0x1, URZ, 0xfc, !UPT ;  /* 0x000000010d167892 */ /* 0x000fe4000f8efc3f */
[----:B------:R-:W-:-:S04]  /*12b0*/  UIADD3 UR4, UR4, 0x1f, URZ ;  /* 0x0000001f04047890 */ /* 0x000fc8000fffe03f */
[----:B------:R-:W-:-:S04]  /*12c0*/  USHF.R.S32.HI UR5, URZ, 0x1f, UR4 ;  /* 0x0000001f3f057899 */ /* 0x000fc80008011404 */
[----:B------:R-:W-:-:S03]  /*12d0*/  ULEA.HI UR5, UR5, UR4, URZ, 0x5 ;  /* 0x0000000405057291 */ /* 0x000fc6000f8f283f */
[----:B------:R-:W-:Y:S01]  /*12e0*/  UMOV UR4, URZ ;  /* 0x0000003f00047c82 */ /* 0x000fe20008000000 */
[----:B------:R-:W-:-:S03]  /*12f0*/  USHF.R.S32.HI UR12, URZ, 0x5, UR5 ;  /* 0x000000053f0c7899 */ /* 0x000fc60008011405 */
[----:B------:R-:W-:-:S09]  /*1300*/  UMOV UR5, URZ ;  /* 0x0000003f00057c82 */ /* 0x000fd20008000000 */
.L_x_299:
[----:B-1----:R-:W1:Y:S01]  /*1310*/  S2R R0, SR_TID.X ;  /* 0x0000000000007919 */ /* 0x002e620000002100 */
[----:B--2---:R-:W2:Y:S01]  /*1320*/  S2UR UR11, SR_CgaCtaId ;  /* 0x00000000000b79c3 */ /* 0x004ea20000008800 */
[----:B------:R-:W-:Y:S01]  /*1330*/  UMOV UR14, 0x400 ;  /* 0x00000400000e7882 */ /* 0x000fe20000000000 */
[----:B------:R-:W-:Y:S01]  /*1340*/  UMOV UR6, URZ ;  /* 0x0000003f00067c82 */ /* 0x000fe20008000000 */
[----:B------:R-:W-:Y:S01]  /*1350*/  STL [R1+0x74], RZ ;  /* 0x000074ff01007387 */ /* 0x000fe20000100800 */
[----:B------:R-:W-:Y:S01]  /*1360*/  UMOV UR7, URZ ;  /* 0x0000003f00077c82 */ /* 0x000fe20008000000 */
[----:B------:R-:W-:Y:S01]  /*1370*/  UMOV UR8, URZ ;  /* 0x0000003f00087c82 */ /* 0x000fe20008000000 */
[----:B------:R-:W-:Y:S01]  /*1380*/  UMOV UR16, UR5 ;  /* 0x0000000500107c82 */ /* 0x000fe20008000000 */
[----:B------:R-:W-:Y:S01]  /*1390*/  STL [R1+0x70], RZ ;  /* 0x000070ff01007387 */ /* 0x000fe20000100800 */
[----:B---3--:R-:W3:Y:S01]  /*13a0*/  LDC R2, c[0x0][0x28c] ;  /* 0x0000a300ff027b82 */ /* 0x008ee20000000800 */
[----:B------:R-:W-:-:S02]  /*13b0*/  CS2R R4, SRZ ;  /* 0x0000000000047805 */ /* 0x000fc4000001ff00 */
[----:B------:R-:W-:Y:S01]  /*13c0*/  CS2R R6, SRZ ;  /* 0x0000000000067805 */ /* 0x000fe2000001ff00 */
[----:B------:R-:W-:Y:S01]  /*13d0*/  STL [R1+0x6c], RZ ;  /* 0x00006cff01007387 */ /* 0x000fe20000100800 */
[----:B------:R-:W-:Y:S02]  /*13e0*/  CS2R R8, SRZ ;  /* 0x0000000000087805 */ /* 0x000fe4000001ff00 */
[----:B------:R-:W-:Y:S02]  /*13f0*/  CS2R R10, SRZ ;  /* 0x00000000000a7805 */ /* 0x000fe4000001ff00 */
[----:B------:R-:W-:Y:S01]  /*1400*/  CS2R R12, SRZ ;  /* 0x00000000000c7805 */ /* 0x000fe2000001ff00 */
[----:B------:R-:W-:Y:S01]  /*1410*/  STL [R1+0x68], RZ ;  /* 0x000068ff01007387 */ /* 0x000fe20000100800 */
[----:B------:R-:W-:Y:S02]  /*1420*/  CS2R R14, SRZ ;  /* 0x00000000000e7805 */ /* 0x000fe4000001ff00 */
[----:B------:R-:W-:-:S02]  /*1430*/  CS2R R16, SRZ ;  /* 0x0000000000107805 */ /* 0x000fc4000001ff00 */
[----:B0-----:R-:W-:Y:S01]  /*1440*/  CS2R R18, SRZ ;  /* 0x0000000000127805 */ /* 0x001fe2000001ff00 */
[----:B------:R-:W-:Y:S01]  /*1450*/  STL [R1+0x64], RZ ;  /* 0x000064ff01007387 */ /* 0x000fe20000100800 */
[----:B------:R-:W-:Y:S02]  /*1460*/  CS2R R20, SRZ ;  /* 0x0000000000147805 */ /* 0x000fe4000001ff00 */
[----:B------:R-:W-:Y:S02]  /*1470*/  CS2R R22, SRZ ;  /* 0x0000000000167805 */ /* 0x000fe4000001ff00 */
[----:B------:R-:W-:Y:S01]  /*1480*/  CS2R R152, SRZ ;  /* 0x0000000000987805 */ /* 0x000fe2000001ff00 */
[----:B------:R-:W-:Y:S01]  /*1490*/  STL [R1+0x60], RZ ;  /* 0x000060ff01007387 */ /* 0x000fe20000100800 */
[----:B--2---:R-:W-:Y:S01]  /*14a0*/  ULEA UR14, UR11, UR14, 0x18 ;  /* 0x0000000e0b0e7291 */ /* 0x004fe2000f8ec03f */
[----:B------:R-:W-:Y:S02]  /*14b0*/  CS2R R154, SRZ ;  /* 0x00000000009a7805 */ /* 0x000fe4000001ff00 */
[----:B------:R-:W-:Y:S01]  /*14c0*/  CS2R R156, SRZ ;  /* 0x00000000009c7805 */ /* 0x000fe2000001ff00 */
[----:B------:R-:W-:Y:S01]  /*14d0*/  STL [R1+0x5c], RZ ;  /* 0x00005cff01007387 */ /* 0x000fe20000100800 */
[----:B------:R-:W-:-:S02]  /*14e0*/  CS2R R158, SRZ ;  /* 0x00000000009e7805 */ /* 0x000fc4000001ff00 */
[----:B------:R-:W-:Y:S02]  /*14f0*/  CS2R R160, SRZ ;  /* 0x0000000000a07805 */ /* 0x000fe4000001ff00 */
[----:B------:R-:W-:Y:S02]  /*1500*/  CS2R R162, SRZ ;  /* 0x0000000000a27805 */ /* 0x000fe4000001ff00 */
[----:B-1----:R-:W-:Y:S01]  /*1510*/  LOP3.LUT R0, R0, 0x80, RZ, 0xc0, !PT ;  /* 0x0000008000007812 */ /* 0x002fe200078ec0ff */
[----:B------:R-:W-:Y:S01]  /*1520*/  STL [R1+0x58], RZ ;  /* 0x000058ff01007387 */ /* 0x000fe20000100800 */
[----:B---3--:R-:W-:Y:S02]  /*1530*/  ISETP.GE.AND P0, PT, R2, 0x1, PT ;  /* 0x000000010200780c */ /* 0x008fe40003f06270 */
[----:B------:R-:W-:Y:S02]  /*1540*/  CS2R R2, SRZ ;  /* 0x0000000000027805 */ /* 0x000fe4000001ff00 */
[----:B------:R-:W-:Y:S01]  /*1550*/  SHF.R.U32.HI R0, RZ, 0x7, R0 ;  /* 0x00000007ff007819 */ /* 0x000fe20000011600 */
[----:B------:R-:W-:Y:S01]  /*1560*/  STL [R1+0x54], RZ ;  /* 0x000054ff01007387 */ /* 0x000fe20000100800 */
[----:B------:R-:W-:-:S02]  /*1570*/  CS2R R164, SRZ ;  /* 0x0000000000a47805 */ /* 0x000fc4000001ff00 */
[----:B------:R-:W-:Y:S02]  /*1580*/  CS2R R166, SRZ ;  /* 0x0000000000a67805 */ /* 0x000fe4000001ff00 */
[----:B------:R-:W-:Y:S01]  /*1590*/  CS2R R168, SRZ ;  /* 0x0000000000a87805 */ /* 0x000fe2000001ff00 */
[----:B------:R-:W-:Y:S01]  /*15a0*/  STL [R1+0x50], RZ ;  /* 0x000050ff01007387 */ /* 0x000fe20000100800 */
[----:B------:R-:W-:Y:S02]  /*15b0*/  CS2R R170, SRZ ;  /* 0x0000000000aa7805 */ /* 0x000fe4000001ff00 */
[----:B------:R-:W-:Y:S02]  /*15c0*/  CS2R R172, SRZ ;  /* 0x0000000000ac7805 */ /* 0x000fe4000001ff00 */
[----:B------:R-:W-:Y:S01]  /*15d0*/  CS2R R174, SRZ ;  /* 0x0000000000ae7805 */ /* 0x000fe2000001ff00 */
[----:B------:R-:W0:Y:S01]  /*15e0*/  SHFL.IDX PT, R0, R0, RZ, 0x1f ;  /* 0x00001fff00007589 */ /* 0x000e2200000e0000 */
[----:B------:R-:W-:-:S02]  /*15f0*/  CS2R R176, SRZ ;  /* 0x0000000000b07805 */ /* 0x000fc4000001ff00 */
[----:B------:R-:W-:Y:S02]  /*1600*/  CS2R R178, SRZ ;  /* 0x0000000000b27805 */ /* 0x000fe4000001ff00 */
[----:B------:R-:W-:Y:S01]  /*1610*/  CS2R R180, SRZ ;  /* 0x0000000000b47805 */ /* 0x000fe2000001ff00 */
[----:B------:R1:W-:Y:S01]  /*1620*/  STL [R1+0x4c], RZ ;  /* 0x00004cff01007387 */ /* 0x0003e20000100800 */
[----:B------:R-:W-:Y:S02]  /*1630*/  CS2R R182, SRZ ;  /* 0x0000000000b67805 */ /* 0x000fe4000001ff00 */
[----:B------:R-:W-:Y:S02]  /*1640*/  CS2R R184, SRZ ;  /* 0x0000000000b87805 */ /* 0x000fe4000001ff00 */
[----:B------:R-:W-:Y:S01]  /*1650*/  CS2R R186, SRZ ;  /* 0x0000000000ba7805 */ /* 0x000fe2000001ff00 */
[----:B------:R1:W-:Y:S01]  /*1660*/  STL [R1+0x48], RZ ;  /* 0x000048ff01007387 */ /* 0x0003e20000100800 */
        /* <DEDUP_REMOVED lines=14> */
[----:B------:R-:W-:Y:S02]  /*1750*/  CS2R R210, SRZ ;  /* 0x0000000000d27805 */ /* 0x000fe4000001ff00 */
[----:B0-----:R-:W-:Y:S01]  /*1760*/  R2UR UR9, R0 ;  /* 0x00000000000972ca */ /* 0x001fe200000e0000 */
[----:B------:R1:W-:Y:S01]  /*1770*/  STL [R1+0x38], RZ ;  /* 0x000038ff01007387 */ /* 0x0003e20000100800 */
[----:B------:R-:W-:Y:S01]  /*1780*/  IMAD.MOV.U32 R0, RZ, RZ, RZ ;  /* 0x000000ffff007224 */ /* 0x000fe200078e00ff */
[----:B------:R-:W-:-:S02]  /*1790*/  CS2R R212, SRZ ;  /* 0x0000000000d47805 */ /* 0x000fc4000001ff00 */
[----:B------:R-:W-:Y:S01]  /*17a0*/  CS2R R214, SRZ ;  /* 0x0000000000d67805 */ /* 0x000fe2000001ff00 */
[----:B------:R1:W-:Y:S01]  /*17b0*/  STL [R1+0x34], RZ ;  /* 0x000034ff01007387 */ /* 0x0003e20000100800 */
[----:B------:R-:W-:Y:S02]  /*17c0*/  CS2R R216, SRZ ;  /* 0x0000000000d87805 */ /* 0x000fe4000001ff00 */
[----:B------:R-:W-:Y:S02]  /*17d0*/  CS2R R218, SRZ ;  /* 0x0000000000da7805 */ /* 0x000fe4000001ff00 */
[----:B------:R-:W-:Y:S01]  /*17e0*/  CS2R R220, SRZ ;  /* 0x0000000000dc7805 */ /* 0x000fe2000001ff00 */
[----:B------:R1:W-:Y:S01]  /*17f0*/  STL [R1+0x30], RZ ;  /* 0x000030ff01007387 */ /* 0x0003e20000100800 */
[----:B------:R-:W-:Y:S02]  /*1800*/  CS2R R222, SRZ ;  /* 0x0000000000de7805 */ /* 0x000fe4000001ff00 */
[----:B------:R-:W-:Y:S01]  /*1810*/  CS2R R224, SRZ ;  /* 0x0000000000e07805 */ /* 0x000fe2000001ff00 */
[----:B------:R-:W-:Y:S01]  /*1820*/  IMAD.MOV.U32 R226, RZ, RZ, RZ ;  /* 0x000000ffffe27224 */ /* 0x000fe200078e00ff */
[----:B------:R1:W-:Y:S01]  /*1830*/  STL [R1+0x2c], RZ ;  /* 0x00002cff01007387 */ /* 0x0003e20000100800 */
[----:B------:R-:W-:Y:S01]  /*1840*/  ULEA.HI UR10, UR9, UR9, URZ, 0x1 ;  /* 0x00000009090a7291 */ /* 0x000fe2000f8f083f */
[----:B------:R-:W-:Y:S01]  /*1850*/  IMAD.U32 R227, RZ, RZ, UR4 ;  /* 0x00000004ffe37e24 */ /* 0x000fe2000f8e00ff */
[----:B------:R-:W-:Y:S01]  /*1860*/  CS2R R24, SRZ ;  /* 0x0000000000187805 */ /* 0x000fe2000001ff00 */
[----:B------:R1:W-:Y:S01]  /*1870*/  STL [R1+0x28], RZ ;  /* 0x000028ff01007387 */ /* 0x0003e20000100800 */
[----:B------:R-:W-:Y:S01]  /*1880*/  ULOP3.LUT UR10, UR10, 0x1ffffe, URZ, 0xc0, !UPT ;  /* 0x001ffffe0a0a7892 */ /* 0x000fe2000f8ec03f */
[----:B------:R-:W-:-:S02]  /*1890*/  CS2R R26, SRZ ;  /* 0x00000000001a7805 */ /* 0x000fc4000001ff00 */
[----:B------:R-:W-:Y:S01]  /*18a0*/  CS2R R28, SRZ ;  /* 0x00000000001c7805 */ /* 0x000fe2000001ff00 */
[----:B------:R1:W-:Y:S01]  /*18b0*/  STL [R1+0x24], RZ ;  /* 0x000024ff01007387 */ /* 0x0003e20000100800 */
[----:B------:R-:W-:Y:S01]  /*18c0*/  UIADD3 UR10, UR9, -UR10, URZ ;  /* 0x8000000a090a7290 */ /* 0x000fe2000fffe03f */
[----:B----4-:R-:W-:Y:S02]  /*18d0*/  CS2R R30, SRZ ;  /* 0x00000000001e7805 */ /* 0x010fe4000001ff00 */
[----:B------:R-:W-:Y:S01]  /*18e0*/  CS2R R32, SRZ ;  /* 0x0000000000207805 */ /* 0x000fe2000001ff00 */
[----:B------:R1:W-:Y:S01]  /*18f0*/  STL [R1+0x20], RZ ;  /* 0x000020ff01007387 */ /* 0x0003e20000100800 */
[----:B------:R-:W-:Y:S01]  /*1900*/  ULEA UR10, UR10, UR14, 0xb ;  /* 0x0000000e0a0a7291 */ /* 0x000fe2000f8e583f */
[----:B------:R-:W-:Y:S02]  /*1910*/  CS2R R34, SRZ ;  /* 0x0000000000227805 */ /* 0x000fe4000001ff00 */
[----:B------:R-:W-:Y:S01]  /*1920*/  CS2R R36, SRZ ;  /* 0x0000000000247805 */ /* 0x000fe2000001ff00 */
[----:B------:R1:W-:Y:S01]  /*1930*/  STL [R1+0x1c], RZ ;  /* 0x00001cff01007387 */ /* 0x0003e20000100800 */
[----:B------:R-:W-:Y:S01]  /*1940*/  UIADD3 UR10, UR10, 0x100, URZ ;  /* 0x000001000a0a7890 */ /* 0x000fe2000fffe03f */
[----:B------:R-:W-:-:S02]  /*1950*/  CS2R R38, SRZ ;  /* 0x0000000000267805 */ /* 0x000fc4000001ff00 */
[----:B------:R-:W-:Y:S01]  /*1960*/  CS2R R40, SRZ ;  /* 0x0000000000287805 */ /* 0x000fe2000001ff00 */
[----:B------:R1:W-:Y:S01]  /*1970*/  STL [R1+0x18], RZ ;  /* 0x000018ff01007387 */ /* 0x0003e20000100800 */
[----:B------:R-:W-:Y:S01]  /*1980*/  USHF.R.U32.HI UR10, URZ, 0x4, UR10 ;  /* 0x000000043f0a7899 */ /* 0x000fe2000801160a */
[----:B------:R-:W-:Y:S02]  /*1990*/  CS2R R42, SRZ ;  /* 0x00000000002a7805 */ /* 0x000fe4000001ff00 */
[----:B------:R-:W-:Y:S01]  /*19a0*/  CS2R R44, SRZ ;  /* 0x00000000002c7805 */ /* 0x000fe2000001ff00 */
[----:B------:R1:W-:Y:S01]  /*19b0*/  STL [R1+0x14], RZ ;  /* 0x000014ff01007387 */ /* 0x0003e20000100800 */
[----:B------:R-:W-:Y:S01]  /*19c0*/  ULOP3.LUT UR15, UR10, 0x3fff, URZ, 0xc0, !UPT ;  /* 0x00003fff0a0f7892 */ /* 0x000fe2000f8ec03f */
        /* <DEDUP_REMOVED lines=18> */
[----:B------:R1:W-:Y:S01]  /*1af0*/  STL [R1], RZ ;  /* 0x000000ff01007387 */ /* 0x0003e20000100800 */
[----:B------:R-:W-:-:S02]  /*1b00*/  CS2R R74, SRZ ;  /* 0x00000000004a7805 */ /* 0x000fc4000001ff00 */
[----:B------:R-:W-:Y:S02]  /*1b10*/  CS2R R76, SRZ ;  /* 0x00000000004c7805 */ /* 0x000fe4000001ff00 */
[----:B------:R-:W-:Y:S02]  /*1b20*/  CS2R R78, SRZ ;  /* 0x00000000004e7805 */ /* 0x000fe4000001ff00 */
[----:B------:R-:W-:Y:S02]  /*1b30*/  CS2R R80, SRZ ;  /* 0x0000000000507805 */ /* 0x000fe4000001ff00 */
[----:B------:R-:W-:Y:S02]  /*1b40*/  CS2R R82, SRZ ;  /* 0x0000000000527805 */ /* 0x000fe4000001ff00 */
[----:B------:R-:W-:Y:S02]  /*1b50*/  CS2R R84, SRZ ;  /* 0x0000000000547805 */ /* 0x000fe4000001ff00 */
        /* <DEDUP_REMOVED lines=32> */
[----:B------:R-:W-:Y:S01]  /*1d60*/  CS2R R150, SRZ ;  /* 0x0000000000967805 */ /* 0x000fe2000001ff00 */
[----:B-1----:R-:W-:Y:S06]  /*1d70*/  @!P0 BRA `(.L_x_17) ;  /* 0x0000001000548947 */ /* 0x002fec0003800000 */
[----:B------:R-:W-:-:S06]  /*1d80*/  UISETP.NE.AND UP0, UPT, UR22, 0x3, UPT ;  /* 0x000000031600788c */ /* 0x000fcc000bf05270 */
[----:B------:R-:W-:-:S13]  /*1d90*/  PLOP3.LUT P1, PT, PT, PT, UP0, 0x80, 0x0 ;  /* 0x000000000000781c */ /* 0x000fda0003f2f008 */
[----:B------:R-:W-:Y:S05]  /*1da0*/  @!P1 BRA `(.L_x_18) ;  /* 0x0000000000049947 */ /* 0x000fea0003800000 */
[----:B------:R-:W-:Y:S01]  /*1db0*/  BPT.TRAP 0x1 ;  /* 0x000000040000795c */ /* 0x000fe20000300000 */
.L_x_18:
[----:B------:R-:W-:Y:S01]  /*1dc0*/  ULEA UR6, UR5, UR14, 0x3 ;  /* 0x0000000e05067291 */ /* 0x000fe2000f8e183f */
[----:B------:R-:W-:-:S05]  /*1dd0*/  IMAD.U32 R0, RZ, RZ, UR4 ;  /* 0x00000004ff007e24 */ /* 0x000fca000f8e00ff */
[----:B------:R-:W-:-:S04]  /*1de0*/  SHF.L.U32 R0, R0, 0x1f, RZ ;  /* 0x0000001f00007819 */ /* 0x000fc800000006ff */
[----:B------:R0:W1:Y:S01]  /*1df0*/  SYNCS.PHASECHK.TRANS64.TRYWAIT P0, [UR6], R0 ;  /* 0x00000000ff0075a7 */ /* 0x0000620008000146 */
[----:B------:R-:W-:Y:S05]  /*1e00*/  @!P1 BRA `(.L_x_19) ;  /* 0x0000000000049947 */ /* 0x000fea0003800000 */
[----:B------:R-:W-:Y:S01]  /*1e10*/  BPT.TRAP 0x1 ;  /* 0x000000040000795c */ /* 0x000fe20000300000 */
.L_x_19:
[----:B-1----:R-:W-:Y:S05]  /*1e20*/  @P0 BRA `(.L_x_20) ;  /* 0x0000000000080947 */ /* 0x002fea0003800000 */
[----:B------:R-:W1:Y:S02]  /*1e30*/  SYNCS.PHASECHK.TRANS64.TRYWAIT P0, [UR6], R0 ;  /* 0x00000000ff0075a7 */ /* 0x000e640008000146 */
[----:B-1----:R-:W-:Y:S05]  /*1e40*/  @!P0 BRA `(.L_x_21) ;  /* 0x000000e400548947 */ /* 0x002fea0003800000 */
.L_x_20:
[----:B------:R2:W-:Y:S01]  /*1e50*/  STL [R1+0x74], RZ ;  /* 0x000074ff01007387 */ /* 0x0005e20000100800 */
[----:B------:R-:W-:Y:S01]  /*1e60*/  UIADD3 UR6, UR14, 0x5100, URZ ;  /* 0x000051000e067890 */ /* 0x000fe2000fffe03f */
[----:B------:R-:W-:Y:S01]  /*1e70*/  WARPGROUP.ARRIVE ;  /* 0x00000000000079c5 */ /* 0x000fe20000000000 */
[----:B------:R-:W-:Y:S01]  /*1e80*/  ULDC UR7, c[0x0][0x50c] ;  /* 0x0001430000077ab9 */ /* 0x000fe20000000800 */
[----:B------:R2:W-:Y:S01]  /*1e90*/  STL [R1+0x70], RZ ;  /* 0x000070ff01007387 */ /* 0x0005e20000100800 */
[----:B------:R-:W-:Y:S01]  /*1ea0*/  UISETP.NE.AND UP0, UPT, UR7, 0x1, UPT ;  /* 0x000000010700788c */ /* 0x000fe2000bf05270 */
[----:B01----:R-:W-:Y:S01]  /*1eb0*/  IMAD.MOV.U32 R0, RZ, RZ, RZ ;  /* 0x000000ffff007224 */ /* 0x003fe200078e00ff */
[----:B------:R-:W-:Y:S01]  /*1ec0*/  USHF.R.U32.HI UR6, URZ, 0x4, UR6 ;  /* 0x000000043f067899 */ /* 0x000fe20008011606 */
[----:B------:R2:W-:Y:S01]  /*1ed0*/  STL [R1+0x6c], RZ ;  /* 0x00006cff01007387 */ /* 0x0005e20000100800 */
[----:B------:R-:W-:Y:S01]  /*1ee0*/  USEL UR7, URZ, 0x1, UP0 ;  /* 0x000000013f077887 */ /* 0x000fe20008000000 */
[----:B------:R-:W-:Y:S01]  /*1ef0*/  CS2R R2, SRZ ;  /* 0x0000000000027805 */ /* 0x000fe2000001ff00 */
[----:B------:R-:W-:Y:S01]  /*1f00*/  ULOP3.LUT UR6, UR6, 0x3fff, URZ, 0xc0, !UPT ;  /* 0x00003fff06067892 */ /* 0x000fe2000f8ec03f */
[----:B------:R2:W-:Y:S01]  /*1f10*/  STL [R1+0x68], RZ ;  /* 0x000068ff01007387 */ /* 0x0005e20000100800 */
[----:B------:R-:W-:Y:S01]  /*1f20*/  ULOP3.LUT UR8, UR15, 0x10000, URZ, 0xfc, !UPT ;  /* 0x000100000f087892 */ /* 0x000fe2000f8efc3f */
[----:B------:R-:W-:Y:S01]  /*1f30*/  CS2R R4, SRZ ;  /* 0x0000000000047805 */ /* 0x000fe2000001ff00 */
[----:B------:R-:W-:Y:S01]  /*1f40*/  ULOP3.LUT UR6, UR6, 0x10000, URZ, 0xfc, !UPT ;  /* 0x0001000006067892 */ /* 0x000fe2000f8efc3f */
[----:B------:R2:W-:Y:S01]  /*1f50*/  STL [R1+0x64], RZ ;  /* 0x000064ff01007387 */ /* 0x0005e20000100800 */
[----:B------:R-:W-:Y:S01]  /*1f60*/  ISETP.NE.AND P0, PT, RZ, UR7, PT ;  /* 0x00000007ff007c0c */ /* 0x000fe2000bf05270 */
[----:B------:R-:W-:Y:S01]  /*1f70*/  ULEA UR8, UR5, UR8, 0x8 ;  /* 0x0000000805087291 */ /* 0x000fe2000f8e403f */
[----:B------:R-:W-:Y:S01]  /*1f80*/  CS2R R6, SRZ ;  /* 0x0000000000067805 */ /* 0x000fe2000001ff00 */
[----:B------:R2:W-:Y:S01]  /*1f90*/  STL [R1+0x60], RZ ;  /* 0x000060ff01007387 */ /* 0x0005e20000100800 */
[----:B------:R-:W-:Y:S01]  /*1fa0*/  ULEA UR10, UR5, UR6, 0x9 ;  /* 0x00000006050a7291 */ /* 0x000fe2000f8e483f */
[----:B------:R-:W-:Y:S01]  /*1fb0*/  CS2R R8, SRZ ;  /* 0x0000000000087805 */ /* 0x000fe2000001ff00 */
[----:B------:R-:W-:Y:S01]  /*1fc0*/  UMOV UR9, 0xc0000010 ;  /* 0xc000001000097882 */ /* 0x000fe20000000000 */
[----:B------:R2:W-:Y:S01]  /*1fd0*/  STL [R1+0x5c], RZ ;  /* 0x00005cff01007387 */ /* 0x0005e20000100800 */
[----:B------:R-:W-:Y:S01]  /*1fe0*/  UMOV UR11, 0xc0000010 ;  /* 0xc0000010000b7882 */ /* 0x000fe20000000000 */
[----:B------:R-:W-:Y:S01]  /*1ff0*/  UMOV UR6, 0x1 ;  /* 0x0000000100067882 */ /* 0x000fe20000000000 */
[----:B------:R-:W-:Y:S01]  /*2000*/  CS2R R10, SRZ ;  /* 0x00000000000a7805 */ /* 0x000fe2000001ff00 */
[----:B------:R2:W-:Y:S01]  /*2010*/  STL [R1+0x58], RZ ;  /* 0x000058ff01007387 */ /* 0x0005e20000100800 */
[----:B------:R-:W-:Y:S01]  /*2020*/  CS2R R12, SRZ ;  /* 0x00000000000c7805 */ /* 0x000fe2000001ff00 */
[----:B------:R-:W-:Y:S01]  /*2030*/  QGMMA.64x256x32.F32.E5M2.E5M2 R24, gdesc[UR8], RZ, !UPT, gsb0 ;  /* 0x03e00000081879f3 */ /* 0x000fe2000c0038ff */
        /* <DEDUP_REMOVED lines=55> */
[----:B------:R-:W-:Y:S01]  /*23b0*/  CS2R R224, SRZ ;  /* 0x0000000000e07805 */ /* 0x000fe2000001ff00 */
[----:B------:R-:W-:Y:S01]  /*23c0*/  IMAD.MOV.U32 R226, RZ, RZ, RZ ;  /* 0x000000ffffe27224 */ /* 0x000fe200078e00ff */
[----:B------:R2:W-:Y:S04]  /*23d0*/  STL [R1+0x1c], RZ ;  /* 0x00001cff01007387 */ /* 0x0005e80000100800 */
[----:B------:R2:W-:Y:S04]  /*23e0*/  STL [R1+0x18], RZ ;  /* 0x000018ff01007387 */ /* 0x0005e80000100800 */
[----:B------:R2:W-:Y:S04]  /*23f0*/  STL [R1+0x14], RZ ;  /* 0x000014ff01007387 */ /* 0x0005e80000100800 */
[----:B------:R2:W-:Y:S04]  /*2400*/  STL [R1+0x10], RZ ;  /* 0x000010ff01007387 */ /* 0x0005e80000100800 */
[----:B------:R2:W-:Y:S04]  /*2410*/  STL [R1+0xc], RZ ;  /* 0x00000cff01007387 */ /* 0x0005e80000100800 */
[----:B------:R2:W-:Y:S04]  /*2420*/  STL [R1+0x8], RZ ;  /* 0x000008ff01007387 */ /* 0x0005e80000100800 */
[----:B------:R2:W-:Y:S04]  /*2430*/  STL [R1+0x4], RZ ;  /* 0x000004ff01007387 */ /* 0x0005e80000100800 */
[----:B------:R2:W-:Y:S01]  /*2440*/  STL [R1], RZ ;  /* 0x000000ff01007387 */ /* 0x0005e20000100800 */
[----:B------:R-:W-:Y:S05]  /*2450*/  @!P0 BRA `(.L_x_22) ;  /* 0x0000000800808947 */ /* 0x000fea0003800000 */
[----:B------:R-:W-:Y:S02]  /*2460*/  WARPGROUP.DEPBAR.LE gsb0, 0x0 ;  /* 0x00008000000079c5 */ /* 0x000fe40000010000 */
[----:B------:R-:W-:-:S01]  /*2470*/  FADD R227, RZ, R122 ;  /* 0x0000007affe37221 */ /* 0x000fc20000000000 */
[----:B------:R-:W-:Y:S01]  /*2480*/  FADD R226, RZ, R24 ;  /* 0x00000018ffe27221 */ /* 0x000fe20000000000 */
[----:B------:R-:W-:-:S01]  /*2490*/  FADD R225, RZ, R25 ;  /* 0x00000019ffe17221 */ /* 0x000fc20000000000 */
[----:B------:R-:W-:Y:S01]  /*24a0*/  FADD R224, RZ, R26 ;  /* 0x0000001affe07221 */ /* 0x000fe20000000000 */
[----:B------:R-:W-:-:S01]  /*24b0*/  FADD R223, RZ, R27 ;  /* 0x0000001bffdf7221 */ /* 0x000fc20000000000 */
[----:B------:R0:W-:Y:S01]  /*24c0*/  STL [R1], R227 ;  /* 0x000000e301007387 */ /* 0x0001e20000100800 */
[----:B------:R-:W-:-:S01]  /*24d0*/  FADD R222, RZ, R28 ;  /* 0x0000001cffde7221 */ /* 0x000fc20000000000 */
[----:B------:R-:W-:Y:S01]  /*24e0*/  FADD R221, RZ, R29 ;  /* 0x0000001dffdd7221 */ /* 0x000fe20000000000 */
[----:B------:R-:W-:-:S01]  /*24f0*/  FADD R220, RZ, R30 ;  /* 0x0000001effdc7221 */ /* 0x000fc20000000000 */
[----:B------:R-:W-:Y:S01]  /*2500*/  FADD R219, RZ, R31 ;  /* 0x0000001fffdb7221 */ /* 0x000fe20000000000 */
[----:B------:R-:W-:-:S01]  /*2510*/  FADD R218, RZ, R32 ;  /* 0x00000020ffda7221 */ /* 0x000fc20000000000 */
[----:B------:R-:W-:Y:S01]  /*2520*/  FADD R217, RZ, R33 ;  /* 0x00000021ffd97221 */ /* 0x000fe20000000000 */
[----:B------:R-:W-:-:S01]  /*2530*/  FADD R216, RZ, R34 ;  /* 0x00000022ffd87221 */ /* 0x000fc20000000000 */
[----:B------:R-:W-:Y:S01]  /*2540*/  FADD R215, RZ, R35 ;  /* 0x00000023ffd77221 */ /* 0x000fe20000000000 */
[----:B------:R-:W-:-:S01]  /*2550*/  FADD R214, RZ, R36 ;  /* 0x00000024ffd67221 */ /* 0x000fc20000000000 */
[----:B0-----:R-:W-:Y:S01]  /*2560*/  FADD R227, RZ, R123 ;  /* 0x0000007bffe37221 */ /* 0x001fe20000000000 */
[----:B------:R-:W-:-:S01]  /*2570*/  FADD R213, RZ, R37 ;  /* 0x00000025ffd57221 */ /* 0x000fc20000000000 */
[----:B------:R-:W-:Y:S01]  /*2580*/  FADD R212, RZ, R38 ;  /* 0x00000026ffd47221 */ /* 0x000fe20000000000 */
[----:B------:R-:W-:-:S01]  /*2590*/  FADD R211, RZ, R39 ;  /* 0x00000027ffd37221 */ /* 0x000fc20000000000 */
[----:B------:R-:W-:Y:S01]  /*25a0*/  FADD R210, RZ, R40 ;  /* 0x00000028ffd27221 */ /* 0x000fe20000000000 */
[----:B------:R0:W-:Y:S01]  /*25b0*/  STL [R1+0x4], R227 ;  /* 0x000004e301007387 */ /* 0x0001e20000100800 */
        /* <DEDUP_REMOVED lines=93> */
[----:B------:R-:W-:Y:S01]  /*2b90*/  UMOV UR6, URZ ;  /* 0x0000003f00067c82 */ /* 0x000fe20008000000 */
[----:B0-----:R-:W-:-:S05]  /*2ba0*/  FADD R227, RZ, R130 ;  /* 0x00000082ffe37221 */ /* 0x001fca0000000000 */
[----:B------:R0:W-:Y:S02]  /*2bb0*/  STL [R1+0x20], R227 ;  /* 0x000020e301007387 */ /* 0x0001e40000100800 */
        /* <DEDUP_REMOVED lines=42> */
.L_x_22:
[----:B------:R-:W-:-:S04]  /*2e60*/  UIADD3 UR16, UR5, 0x1, URZ ;  /* 0x0000000105107890 */ /* 0x000fc8000fffe03f */
[----:B------:R-:W-:-:S04]  /*2e70*/  UISETP.NE.AND UP0, UPT, UR16, 0x5, UPT ;  /* 0x000000051000788c */ /* 0x000fc8000bf05270 */
[----:B------:R-:W-:Y:S02]  /*2e80*/  USEL UR8, URZ, 0x1, UP0 ;  /* 0x000000013f087887 */ /* 0x000fe40008000000 */
[----:B------:R-:W-:Y:S02]  /*2e90*/  USEL UR16, UR16, URZ, UP0 ;  /* 0x0000003f10107287 */ /* 0x000fe40008000000 */
[----:B------:R-:W-:-:S06]  /*2ea0*/  ULOP3.LUT UR8, UR4, UR8, URZ, 0x3c, !UPT ;  /* 0x0000000804087292 */ /* 0x000fcc000f8e3c3f */
[----:B0-----:R-:W-:Y:S01]  /*2eb0*/  IMAD.U32 R227, RZ, RZ, UR8 ;  /* 0x00000008ffe37e24 */ /* 0x001fe2000f8e00ff */
[----:B------:R-:W-:-:S06]  /*2ec0*/  UMOV UR8, 0x1 ;  /* 0x0000000100087882 */ /* 0x000fcc0000000000 */
.L_x_17:
[----:B------:R-:W-:-:S04]  /*2ed0*/  UISETP.LT.AND UP0, UPT, UR12, 0x1, UPT ;  /* 0x000000010c00788c */ /* 0x000fc8000bf01270 */
[----:B------:R-:W-:-:S04]  /*2ee0*/  USEL UR9, UR12, 0x1, UP0 ;  /* 0x000000010c097887 */ /* 0x000fc80008000000 */
[----:B------:R-:W-:-:S04]  /*2ef0*/  UIADD3 UR9, UR12, -UR9, URZ ;  /* 0x800000090c097290 */ /* 0x000fc8000fffe03f */
[----:B------:R-:W-:-:S06]  /*2f00*/  UISETP.GE.AND UP0, UPT, UR9, 0x1, UPT ;  /* 0x000000010900788c */ /* 0x000fcc000bf06270 */
[----:B------:R-:W-:-:S13]  /*2f10*/  PLOP3.LUT P0, PT, PT, PT, UP0, 0x80, 0x0 ;  /* 0x000000000000781c */ /* 0x000fda0003f0f008 */
[----:B------:R-:W-:Y:S05]  /*2f20*/  @!P0 BRA `(.L_x_23) ;  /* 0x0000001000908947 */ /* 0x000fea0003800000 */
[----:B------:R-:W-:Y:S01]  /*2f30*/  IMAD.U32 R228, RZ, RZ, UR9 ;  /* 0x00000009ffe47e24 */ /* 0x000fe2000f8e00ff */
[----:B------:R-:W-:Y:S01]  /*2f40*/  UMOV UR17, UR5 ;  /* 0x0000000500117c82 */ /* 0x000fe20008000000 */
[----:B------:R-:W-:-:S05]  /*2f50*/  ULDC UR24, c[0x0][0x50c] ;  /* 0x0001430000187ab9 */ /* 0x000fca0000000800 */
.L_x_31:
[----:B------:R-:W-:-:S06]  /*2f60*/  UISETP.NE.AND UP0, UPT, UR22, 0x3, UPT ;  /* 0x000000031600788c */ /* 0x000fcc000bf05270 */
[----:B------:R-:W-:-:S13]  /*2f70*/  PLOP3.LUT P1, PT, PT, PT, UP0, 0x80, 0x0 ;  /* 0x000000000000781c */ /* 0x000fda0003f2f008 */
[----:B-1---5:R-:W-:Y:S05]  /*2f80*/  @!P1 BRA `(.L_x_24) ;  /* 0x0000000000049947 */ /* 0x022fea0003800000 */
[----:B------:R-:W-:Y:S01]  /*2f90*/  BPT.TRAP 0x1 ;  /* 0x000000040000795c */ /* 0x000fe20000300000 */
.L_x_24:
[----:B------:R-:W0:Y:S01]  /*2fa0*/  S2UR UR9, SR_CgaCtaId ;  /* 0x00000000000979c3 */ /* 0x000e220000008800 */
[----:B------:R-:W-:Y:S01]  /*2fb0*/  UMOV UR14, 0x400 ;  /* 0x00000400000e7882 */ /* 0x000fe20000000000 */
[----:B------:R-:W-:Y:S01]  /*2fc0*/  SHF.L.U32 R229, R227, 0x1f, RZ ;  /* 0x0000001fe3e57819 */ /* 0x000fe200000006ff */
[----:B0-----:R-:W-:-:S04]  /*2fd0*/  ULEA UR14, UR9, UR14, 0x18 ;  /* 0x0000000e090e7291 */ /* 0x001fc8000f8ec03f */
[----:B------:R-:W-:-:S09]  /*2fe0*/  ULEA UR9, UR16, UR14, 0x3 ;  /* 0x0000000e10097291 */ /* 0x000fd2000f8e183f */
[----:B------:R0:W1:Y:S01]  /*2ff0*/  SYNCS.PHASECHK.TRANS64.TRYWAIT P0, [UR9], R229 ;  /* 0x000000e5ff0075a7 */ /* 0x0000620008000149 */
[----:B------:R-:W-:Y:S05]  /*3000*/  @!P1 BRA `(.L_x_25) ;  /* 0x0000000000049947 */ /* 0x000fea0003800000 */
[----:B------:R-:W-:Y:S01]  /*3010*/  BPT.TRAP 0x1 ;  /* 0x000000040000795c */ /* 0x000fe20000300000 */
.L_x_25:
[----:B-1----:R-:W-:Y:S05]  /*3020*/  @P0 BRA `(.L_x_26) ;  /* 0x0000000000080947 */ /* 0x002fea0003800000 */
[----:B------:R-:W1:Y:S02]  /*3030*/  SYNCS.PHASECHK.TRANS64.TRYWAIT P0, [UR9], R229 ;  /* 0x000000e5ff0075a7 */ /* 0x000e640008000149 */
[----:B-1----:R-:W-:Y:S05]  /*3040*/  @!P0 BRA `(.L_x_27) ;  /* 0x000000d000ec8947 */ /* 0x002fea0003800000 */
.L_x_26:
[----:B------:R-:W-:Y:S01]  /*3050*/  UIADD3 UR9, UR14, 0x5100, URZ ;  /* 0x000051000e097890 */ /* 0x000fe2000fffe03f */
[----:B------:R-:W-:Y:S01]  /*3060*/  WARPGROUP.ARRIVE ;  /* 0x00000000000079c5 */ /* 0x000fe20000000000 */
[----:B------:R-:W-:Y:S02]  /*3070*/  UISETP.NE.AND UP0, UPT, UR7, URZ, UPT ;  /* 0x0000003f0700728c */ /* 0x000fe4000bf05270 */
[----:B------:R-:W-:Y:S02]  /*3080*/  USHF.R.U32.HI UR9, URZ, 0x4, UR9 ;  /* 0x000000043f097899 */ /* 0x000fe40008011609 */
[----:B------:R-:W-:Y:S02]  /*3090*/  USEL UR8, UR8, URZ, !UP0 ;  /* 0x0000003f08087287 */ /* 0x000fe4000c000000 */
[----:B------:R-:W-:Y:S02]  /*30a0*/  ULOP3.LUT UR9, UR9, 0x3fff, URZ, 0xc0, !UPT ;  /* 0x00003fff09097892 */ /* 0x000fe4000f8ec03f */
[----:B------:R-:W-:-:S02]  /*30b0*/  ULOP3.LUT UR7, UR15, 0x10000, URZ, 0xfc, !UPT ;  /* 0x000100000f077892 */ /* 0x000fc4000f8efc3f */
[----:B------:R-:W-:Y:S02]  /*30c0*/  ULOP3.LUT UR9, UR9, 0x10000, URZ, 0xfc, !UPT ;  /* 0x0001000009097892 */ /* 0x000fe4000f8efc3f */
[----:B------:R-:W-:Y:S02]  /*30d0*/  UISETP.NE.U32.AND UP0, UPT, UR8, URZ, UPT ;  /* 0x0000003f0800728c */ /* 0x000fe4000bf05070 */
[----:B------:R-:W-:Y:S02]  /*30e0*/  ULEA UR8, UR16, UR7, 0x8 ;  /* 0x0000000710087291 */ /* 0x000fe4000f8e403f */
[----:B------:R-:W-:Y:S01]  /*30f0*/  ULEA UR10, UR16, UR9, 0x9 ;  /* 0x00000009100a7291 */ /* 0x000fe2000f8e483f */
[----:B------:R-:W-:Y:S02]  /*3100*/  UMOV UR11, 0xc0000010 ;  /* 0xc0000010000b7882 */ /* 0x000fe40000000000 */
[----:B------:R-:W-:Y:S01]  /*3110*/  UMOV UR9, 0xc0000010 ;  /* 0xc000001000097882 */ /* 0x000fe20000000000 */
[----:B------:R-:W-:-:S05]  /*3120*/  UIADD3 UR6, UR6, 0x1, URZ ;  /* 0x0000000106067890 */ /* 0x000fca000fffe03f */
[----:B------:R-:W-:Y:S01]  /*3130*/  QGMMA.64x256x32.F32.E5M2.E5M2 R24, gdesc[UR8], R24, UP0, gsb0 ;  /* 0x03e00000081879f3 */ /* 0x000fe2000b803818 */
[----:B------:R-:W-:-:S04]  /*3140*/  UISETP.NE.AND UP0, UPT, UR6, UR24, UPT ;  /* 0x000000180600728c */ /* 0x000fc8000bf05270 */
[----:B------:R-:W-:-:S06]  /*3150*/  USEL UR7, URZ, 0x1, UP0 ;  /* 0x000000013f077887 */ /* 0x000fcc0008000000 */
[----:B------:R-:W-:Y:S01]  /*3160*/  ISETP.NE.AND P0, PT, RZ, UR7, PT ;  /* 0x00000007ff007c0c */ /* 0x000fe2000bf05270 */
[----:B------:R-:W-:-:S12]  /*3170*/  WARPGROUP.DEPBAR.LE gsb0, 0x1 ;  /* 0x00008000000079c5 */ /* 0x000fd80000010100 */
[----:B------:R-:W-:Y:S05]  /*3180*/  @!P0 BRA `(.L_x_28) ;  /* 0x0000000c00808947 */ /* 0x000fea0003800000 */
[----:B------:R-:W-:Y:S02]  /*3190*/  WARPGROUP.DEPBAR.LE gsb0, 0x0 ;  /* 0x00008000000079c5 */ /* 0x000fe40000010000 */
[----:B------:R-:W-:-:S01]  /*31a0*/  FADD R226, R24, R226 ;  /* 0x000000e218e27221 */ /* 0x000fc20000000000 */
[----:B------:R-:W-:Y:S01]  /*31b0*/  FADD R225, R25, R225 ;  /* 0x000000e119e17221 */ /* 0x000fe20000000000 */
[----:B------:R1:W-:Y:S01]  /*31c0*/  STL [R1+0x90], R227 ;  /* 0x000090e301007387 */ /* 0x0003e20000100800 */
[----:B------:R-:W-:-:S01]  /*31d0*/  FADD R224, R26, R224 ;  /* 0x000000e01ae07221 */ /* 0x000fc20000000000 */
[----:B------:R-:W-:Y:S01]  /*31e0*/  FADD R223, R27, R223 ;  /* 0x000000df1bdf7221 */ /* 0x000fe20000000000 */
[----:B------:R-:W-:-:S01]  /*31f0*/  FADD R222, R28, R222 ;  /* 0x000000de1cde7221 */ /* 0x000fc20000000000 */
[----:B------:R-:W-:Y:S01]  /*3200*/  FADD R221, R29, R221 ;  /* 0x000000dd1ddd7221 */ /* 0x000fe20000000000 */
[----:B-1----:R-:W3:Y:S04]  /*3210*/  LDL.LU R227, [R1+0x30] ;  /* 0x0000300001e37983 */ /* 0x002ee80000300800 */
[----:B------:R1:W-:Y:S01]  /*3220*/  STL [R1+0x94], R226 ;  /* 0x000094e201007387 */ /* 0x0003e20000100800 */
[----:B------:R-:W-:-:S01]  /*3230*/  FADD R220, R30, R220 ;  /* 0x000000dc1edc7221 */ /* 0x000fc20000000000 */
[----:B------:R-:W-:-:S02]  /*3240*/  FADD R219, R31, R219 ;  /* 0x000000db1fdb7221 */ /* 0x000fc40000000000 */
[----:B-1----:R-:W4:Y:S04]  /*3250*/  LDL.LU R226, [R1+0x2c] ;  /* 0x00002c0001e27983 */ /* 0x002f280000300800 */
[----:B------:R1:W-:Y:S01]  /*3260*/  STL [R1+0x98], R225 ;  /* 0x000098e101007387 */ /* 0x0003e20000100800 */
[----:B------:R-:W-:-:S03]  /*3270*/  FADD R218, R32, R218 ;  /* 0x000000da20da7221 */ /* 0x000fc60000000000 */
[----:B-1----:R-:W2:Y:S04]  /*3280*/  LDL.LU R225, [R1+0x28] ;  /* 0x0000280001e17983 */ /* 0x002ea80000300800 */
        /* <DEDUP_REMOVED lines=9> */
[----:B------:R1:W-:Y:S04]  /*3320*/  STL [R1+0xa8], R221 ;  /* 0x0000a8dd01007387 */ /* 0x0003e80000100800 */
        /* <DEDUP_REMOVED lines=12> */
[----:B-1----:R-:W2:Y:S01]  /*33f0*/  LDL.LU R215, [R1] ;  /* 0x0000000001d77983 */ /* 0x002ea20000300800 */
[----:B------:R-:W-:-:S01]  /*3400*/  FADD R214, R36, R214 ;  /* 0x000000d624d67221 */ /* 0x000fc20000000000 */
[----:B------:R-:W-:Y:S01]  /*3410*/  FADD R213, R37, R213 ;  /* 0x000000d525d57221 */ /* 0x000fe20000000000 */
[----:B------:R-:W-:-:S01]  /*3420*/  FADD R212, R38, R212 ;  /* 0x000000d426d47221 */ /* 0x000fc20000000000 */
[----:B------:R-:W-:Y:S01]  /*3430*/  FADD R211, R39, R211 ;  /* 0x000000d327d37221 */ /* 0x000fe20000000000 */
[----:B------:R-:W-:-:S01]  /*3440*/  FADD R210, R40, R210 ;  /* 0x000000d228d27221 */ /* 0x000fc20000000000 */
[----:B------:R-:W-:Y:S01]  /*3450*/  STL [R1+0xc4], R214 ;  /* 0x0000c4d601007387 */ /* 0x000fe20000100800 */
        /* <DEDUP_REMOVED lines=11> */
[----:B------:R1:W-:Y:S01]  /*3510*/  STL [R1+0xd0], R211 ;  /* 0x0000d0d301007387 */ /* 0x0003e20000100800 */
[----:B------:R-:W-:-:S01]  /*3520*/  FADD R200, R50, R200 ;  /* 0x000000c832c87221 */ /* 0x000fc20000000000 */
[----:B------:R-:W-:Y:S01]  /*3530*/  FADD R199, R51, R199 ;  /* 0x000000c733c77221 */ /* 0x000fe20000000000 */
        /* <DEDUP_REMOVED lines=69> */
[----:B-----5:R-:W-:Y:S01]  /*3990*/  FADD R0, R121, R0 ;  /* 0x0000000079007221 */ /* 0x020fe20000000000 */
[----:B---3--:R-:W-:-:S01]  /*39a0*/  FADD R227, R134, R227 ;  /* 0x000000e386e37221 */ /* 0x008fc20000000000 */
[----:B----4-:R-:W-:Y:S01]  /*39b0*/  FADD R226, R133, R226 ;  /* 0x000000e285e27221 */ /* 0x010fe20000000000 */
[----:B--2---:R-:W-:-:S01]  /*39c0*/  FADD R225, R132, R225 ;  /* 0x000000e184e17221 */ /* 0x004fc20000000000 */
        /* <DEDUP_REMOVED lines=9> */
[----:B------:R-:W-:-:S05]  /*3a60*/  FADD R215, R122, R215 ;  /* 0x000000d77ad77221 */ /* 0x000fca0000000000 */
[----:B------:R2:W-:Y:S04]  /*3a70*/  STL [R1], R215 ;  /* 0x000000d701007387 */ /* 0x0005e80000100800 */
[----:B------:R3:W-:Y:S04]  /*3a80*/  STL [R1+0x4], R216 ;  /* 0x000004d801007387 */ /* 0x0007e80000100800 */
        /* <DEDUP_REMOVED lines=8> */
[----:B-1----:R-:W4:Y:S04]  /*3b10*/  LDL.LU R211, [R1+0x34] ;  /* 0x0000340001d37983 */ /* 0x002f280000300800 */
[----:B------:R1:W-:Y:S04]  /*3b20*/  STL [R1+0x28], R225 ;  /* 0x000028e101007387 */ /* 0x0003e80000100800 */
[----:B------:R-:W4:Y:S04]  /*3b30*/  LDL.LU R212, [R1+0x38] ;  /* 0x0000380001d47983 */ /* 0x000f280000300800 */
[----:B------:R1:W-:Y:S04]  /*3b40*/  STL [R1+0x2c], R226 ;  /* 0x00002ce201007387 */ /* 0x0003e80000100800 */
[----:B------:R-:W4:Y:S04]  /*3b50*/  LDL.LU R213, [R1+0x3c] ;  /* 0x00003c0001d57983 */ /* 0x000f280000300800 */
[----:B------:R1:W-:Y:S04]  /*3b60*/  STL [R1+0x30], R227 ;  /* 0x000030e301007387 */ /* 0x0003e80000100800 */
[----:B------:R-:W4:Y:S04]  /*3b70*/  LDL.LU R214, [R1+0x40] ;  /* 0x0000400001d67983 */ /* 0x000f280000300800 */
[----:B--2---:R-:W2:Y:S04]  /*3b80*/  LDL.LU R215, [R1+0x44] ;  /* 0x0000440001d77983 */ /* 0x004ea80000300800 */
[----:B---3--:R-:W3:Y:S04]  /*3b90*/  LDL.LU R216, [R1+0x48] ;  /* 0x0000480001d87983 */ /* 0x008ee80000300800 */
[----:B----4-:R-:W4:Y:S04]  /*3ba0*/  LDL.LU R217, [R1+0x4c] ;  /* 0x00004c0001d97983 */ /* 0x010f280000300800 */
[----:B0-----:R-:W4:Y:S04]  /*3bb0*/  LDL.LU R218, [R1+0x50] ;  /* 0x0000500001da7983 */ /* 0x001f280000300800 */
[----:B------:R-:W4:Y:S04]  /*3bc0*/  LDL.LU R219, [R1+0x54] ;  /* 0x0000540001db7983 */ /* 0x000f280000300800 */
[----:B------:R-:W4:Y:S04]  /*3bd0*/  LDL.LU R220, [R1+0x58] ;  /* 0x0000580001dc7983 */ /* 0x000f280000300800 */
[----:B------:R-:W4:Y:S04]  /*3be0*/  LDL.LU R221, [R1+0x5c] ;  /* 0x00005c0001dd7983 */ /* 0x000f280000300800 */
[----:B------:R-:W4:Y:S04]  /*3bf0*/  LDL.LU R222, [R1+0x60] ;  /* 0x0000600001de7983 */ /* 0x000f280000300800 */
[----:B------:R-:W4:Y:S04]  /*3c00*/  LDL.LU R223, [R1+0x64] ;  /* 0x0000640001df7983 */ /* 0x000f280000300800 */
[----:B------:R-:W4:Y:S04]  /*3c10*/  LDL.LU R224, [R1+0x68] ;  /* 0x0000680001e07983 */ /* 0x000f280000300800 */
[----:B-1----:R-:W4:Y:S04]  /*3c20*/  LDL.LU R225, [R1+0x6c] ;  /* 0x00006c0001e17983 */ /* 0x002f280000300800 */
[----:B------:R-:W4:Y:S04]  /*3c30*/  LDL.LU R226, [R1+0x70] ;  /* 0x0000700001e27983 */ /* 0x000f280000300800 */
[----:B------:R-:W4:Y:S01]  /*3c40*/  LDL.LU R227, [R1+0x74] ;  /* 0x0000740001e37983 */ /* 0x000f220000300800 */
[----:B------:R-:W-:-:S05]  /*3c50*/  FADD R211, R135, R211 ;  /* 0x000000d387d37221 */ /* 0x000fca0000000000 */
[----:B------:R0:W-:Y:S01]  /*3c60*/  STL [R1+0x34], R211 ;  /* 0x000034d301007387 */ /* 0x0001e20000100800 */
[----:B------:R-:W-:-:S03]  /*3c70*/  FADD R212, R136, R212 ;  /* 0x000000d488d47221 */ /* 0x000fc60000000000 */
[----:B0-----:R1:W5:Y:S01]  /*3c80*/  LDL.LU R211, [R1+0xd0] ;  /* 0x0000d00001d37983 */ /* 0x0013620000300800 */
[----:B------:R-:W-:-:S03]  /*3c90*/  FADD R213, R137, R213 ;  /* 0x000000d589d57221 */ /* 0x000fc60000000000 */
[----:B------:R0:W-:Y:S01]  /*3ca0*/  STL [R1+0x38], R212 ;  /* 0x000038d401007387 */ /* 0x0001e20000100800 */
[----:B------:R-:W-:-:S01]  /*3cb0*/  FADD R214, R138, R214 ;  /* 0x000000d68ad67221 */ /* 0x000fc20000000000 */
[----:B--2---:R-:W-:Y:S02]  /*3cc0*/  FADD R215, R139, R215 ;  /* 0x000000d78bd77221 */ /* 0x004fe40000000000 */
[----:B0-----:R1:W5:Y:S01]  /*3cd0*/  LDL.LU R212, [R1+0xcc] ;  /* 0x0000cc0001d47983 */ /* 0x0013620000300800 */
[----:B---3--:R-:W-:-:S03]  /*3ce0*/  FADD R216, R140, R216 ;  /* 0x000000d88cd87221 */ /* 0x008fc60000000000 */
[----:B------:R0:W-:Y:S01]  /*3cf0*/  STL [R1+0x3c], R213 ;  /* 0x00003cd501007387 */ /* 0x0001e20000100800 */
[----:B----4-:R-:W-:-:S03]  /*3d00*/  FADD R217, R141, R217 ;  /* 0x000000d98dd97221 */ /* 0x010fc60000000000 */
[----:B0-----:R1:W5:Y:S01]  /*3d10*/  LDL.LU R213, [R1+0xc8] ;  /* 0x0000c80001d57983 */ /* 0x0013620000300800 */
[----:B------:R-:W-:-:S03]  /*3d20*/  FADD R218, R142, R218 ;  /* 0x000000da8eda7221 */ /* 0x000fc60000000000 */
[----:B------:R0:W-:Y:S01]  /*3d30*/  STL [R1+0x40], R214 ;  /* 0x000040d601007387 */ /* 0x0001e20000100800 */
[----:B------:R-:W-:-:S01]  /*3d40*/  FADD R219, R143, R219 ;  /* 0x000000db8fdb7221 */ /* 0x000fc20000000000 */
[----:B------:R-:W-:Y:S02]  /*3d50*/  FADD R220, R144, R220 ;  /* 0x000000dc90dc7221 */ /* 0x000fe40000000000 */
[----:B0-----:R1:W5:Y:S04]  /*3d60*/  LDL.LU R214, [R1+0xc4] ;  /* 0x0000c40001d67983 */ /* 0x0013680000300800 */
[----:B------:R0:W-:Y:S01]  /*3d70*/  STL [R1+0x44], R215 ;  /* 0x000044d701007387 */ /* 0x0001e20000100800 */
[----:B------:R-:W-:-:S01]  /*3d80*/  FADD R221, R145, R221 ;  /* 0x000000dd91dd7221 */ /* 0x000fc20000000000 */
[----:B------:R-:W-:-:S02]  /*3d90*/  FADD R222, R146, R222 ;  /* 0x000000de92de7221 */ /* 0x000fc40000000000 */
[----:B0-----:R1:W5:Y:S04]  /*3da0*/  LDL.LU R215, [R1+0xc0] ;  /* 0x0000c00001d77983 */ /* 0x0013680000300800 */
[----:B------:R0:W-:Y:S01]  /*3db0*/  STL [R1+0x48], R216 ;  /* 0x000048d801007387 */ /* 0x0001e20000100800 */
[----:B------:R-:W-:-:S03]  /*3dc0*/  FADD R223, R147, R223 ;  /* 0x000000df93df7221 */ /* 0x000fc60000000000 */
        /* <DEDUP_REMOVED lines=13> */
[----:B------:R0:W-:Y:S04]  /*3ea0*/  STL [R1+0x5c], R221 ;  /* 0x00005cdd01007387 */ /* 0x0001e80000100800 */
        /* <DEDUP_REMOVED lines=12> */
[----:B0-----:R1:W5:Y:S01]  /*3f70*/  LDL.LU R227, [R1+0x90] ;  /* 0x0000900001e37983 */ /* 0x0013620000300800 */
[----:B------:R-:W-:-:S05]  /*3f80*/  UMOV UR6, URZ ;  /* 0x0000003f00067c82 */ /* 0x000fca0008000000 */
.L_x_28:
[----:B------:R-:W-:Y:S05]  /*3f90*/  @!P1 BRA `(.L_x_29) ;  /* 0x0000000000049947 */ /* 0x000fea0003800000 */
[----:B------:R-:W-:Y:S01]  /*3fa0*/  BPT.TRAP 0x1 ;  /* 0x000000040000795c */ /* 0x000fe20000300000 */
.L_x_29:
[----:B------:R3:W-:Y:S04]  /*3fb0*/  STL [R1+0x94], R2 ;  /* 0x0000940201007387 */ /* 0x0007e80000100800 */
[----:B---3--:R-:W3:Y:S04]  /*3fc0*/  LDL R2, [R1+0x78] ;  /* 0x0000780001027983 */ /* 0x008ee80000100800 */
[----:B-----5:R4:W-:Y:S04]  /*3fd0*/  STL [R1+0x90], R0 ;  /* 0x0000900001007387 */ /* 0x0209e80000100800 */
[----:B----4-:R-:W4:Y:S01]  /*3fe0*/  LDL R0, [R1+0x7c] ;  /* 0x00007c0001007983 */ /* 0x010f220000100800 */
[----:B0-----:R-:W-:Y:S01]  /*3ff0*/  IMAD.U32 R229, RZ, RZ, UR17 ;  /* 0x00000011ffe57e24 */ /* 0x001fe2000f8e00ff */
[----:B---3--:R-:W-:-:S02]  /*4000*/  ISETP.NE.AND P0, PT, R2, RZ, PT ;  /* 0x000000ff0200720c */ /* 0x008fc40003f05270 */
[----:B------:R0:W5:Y:S11]  /*4010*/  LDL.LU R2, [R1+0x94] ;  /* 0x0000940001027983 */ /* 0x0001760000300800 */
[----:B------:R-:W-:-:S05]  /*4020*/  @P0 LEA R229, R229, UR14, 0x3 ;  /* 0x0000000ee5e50c11 */ /* 0x000fca000f8e18ff */
[----:B------:R-:W-:-:S05]  /*4030*/  @P0 VIADD R229, R229, 0x28 ;  /* 0x00000028e5e50836 */ /* 0x000fca0000000000 */
[----:B----4-:R-:W-:Y:S02]  /*4040*/  @P0 PRMT R229, R0, 0x654, R229 ;  /* 0x0000065400e50816 */ /* 0x010fe400000000e5 */
[----:B------:R0:W5:Y:S01]  /*4050*/  LDL.LU R0, [R1+0x90] ;  /* 0x0000900001007983 */ /* 0x0001620000300800 */
[----:B------:R-:W-:Y:S01]  /*4060*/  UISETP.GT.U32.AND UP0, UPT, UR13, 0x1, UPT ;  /* 0x000000010d00788c */ /* 0x000fe2000bf04070 */
[----:B------:R0:W-:Y:S05]  /*4070*/  @P0 SYNCS.ARRIVE.TRANS64.RED.A1T0 RZ, [R229+URZ], RZ ;  /* 0x000000ffe5ff09a7 */ /* 0x0001ea000810043f */
[----:B------:R-:W-:-:S13]  /*4080*/  PLOP3.LUT P0, PT, PT, PT, UP0, 0x80, 0x0 ;  /* 0x000000000000781c */ /* 0x000fda0003f0f008 */
[----:B0-----:R-:W-:Y:S05]  /*4090*/  @P0 BRA `(.L_x_30) ;  /* 0x0000000000040947 */ /* 0x001fea0003800000 */
[----:B------:R-:W-:Y:S01]  /*40a0*/  BPT.TRAP 0x1 ;  /* 0x000000040000795c */ /* 0x000fe20000300000 */
.L_x_30:
[----:B------:R-:W-:Y:S01]  /*40b0*/  UIADD3 UR16, UR16, 0x1, URZ ;  /* 0x0000000110107890 */ /* 0x000fe2000fffe03f */
[C---:B------:R-:W-:Y:S01]  /*40c0*/  ISETP.GT.AND P0, PT, R228.reuse, 0x1, PT ;  /* 0x00000001e400780c */ /* 0x040fe20003f04270 */
[----:B------:R-:W-:Y:S01]  /*40d0*/  UIADD3 UR17, UR17, 0x1, URZ ;  /* 0x0000000111117890 */ /* 0x000fe2000fffe03f */
[----:B------:R-:W-:Y:S01]  /*40e0*/  VIADD R228, R228, 0xffffffff ;  /* 0xffffffffe4e47836 */ /* 0x000fe20000000000 */
[----:B------:R-:W-:Y:S02]  /*40f0*/  UISETP.NE.AND UP0, UPT, UR16, 0x5, UPT ;  /* 0x000000051000788c */ /* 0x000fe4000bf05270 */
[----:B------:R-:W-:Y:S02]  /*4100*/  UISETP.NE.AND UP1, UPT, UR17, 0x5, UPT ;  /* 0x000000051100788c */ /* 0x000fe4000bf25270 */
[----:B------:R-:W-:Y:S02]  /*4110*/  USEL UR8, URZ, 0x1, UP0 ;  /* 0x000000013f087887 */ /* 0x000fe40008000000 */
[----:B------:R-:W-:-:S02]  /*4120*/  USEL UR16, UR16, URZ, UP0 ;  /* 0x0000003f10107287 */ /* 0x000fc40008000000 */
[----:B------:R-:W-:Y:S02]  /*4130*/  USEL UR17, UR17, URZ, UP1 ;  /* 0x0000003f11117287 */ /* 0x000fe40008800000 */
[----:B------:R-:W-:Y:S01]  /*4140*/  LOP3.LUT R227, R227, UR8, RZ, 0x3c, !PT ;  /* 0x00000008e3e37c12 */ /* 0x000fe2000f8e3cff */
[----:B------:R-:W-:Y:S01]  /*4150*/  UMOV UR8, 0x1 ;  /* 0x0000000100087882 */ /* 0x000fe20000000000 */
[----:B------:R-:W-:Y:S08]  /*4160*/  @P0 BRA `(.L_x_31) ;  /* 0xffffffec007c0947 */ /* 0x000ff0000383ffff */
.L_x_23:
[----:B------:R-:W-:-:S04]  /*4170*/  UISETP.NE.AND UP0, UPT, UR6, URZ, UPT ;  /* 0x0000003f0600728c */ /* 0x000fc8000bf05270 */
[----:B------:R-:W-:-:S06]  /*4180*/  USEL UR6, URZ, 0x1, !UP0 ;  /* 0x000000013f067887 */ /* 0x000fcc000c000000 */
[----:B------:R-:W-:-:S13]  /*4190*/  ISETP.NE.AND P0, PT, RZ, UR6, PT ;  /* 0x00000006ff007c0c */ /* 0x000fda000bf05270 */
[----:B------:R-:W-:Y:S05]  /*41a0*/  @!P0 BRA `(.L_x_32) ;  /* 0x0000000c00dc8947 */ /* 0x000fea0003800000 */
[----:B------:R-:W3:Y:S04]  /*41b0*/  LDL.LU R227, [R1+0x74] ;  /* 0x0000740001e37983 */ /* 0x000ee80000300800 */
[----:B---3--:R0:W-:Y:S04]  /*41c0*/  STL [R1+0x90], R227 ;  /* 0x000090e301007387 */ /* 0x0081e80000100800 */
[----:B0-----:R-:W3:Y:S04]  /*41d0*/  LDL.LU R227, [R1+0x70] ;  /* 0x0000700001e37983 */ /* 0x001ee80000300800 */
        /* <DEDUP_REMOVED lines=55> */
[----:B0-----:R-:W3:Y:S01]  /*4550*/  LDL.LU R227, [R1] ;  /* 0x0000000001e37983 */ /* 0x001ee20000300800 */
[----:B------:R-:W-:-:S02]  /*4560*/  WARPGROUP.DEPBAR.LE gsb0, 0x0 ;  /* 0x00008000000079c5 */ /* 0x000fc40000010000 */
[----:B------:R-:W-:Y:S01]  /*4570*/  FADD R226, R24, R226 ;  /* 0x000000e218e27221 */ /* 0x000fe20000000000 */
        /* <DEDUP_REMOVED lines=95> */
[----:B-----5:R-:W-:Y:S01]  /*4b70*/  FADD R2, R120, R2 ;  /* 0x0000000278027221 */ /* 0x020fe20000000000 */
[----:B------:R-:W-:Y:S01]  /*4b80*/  FADD R0, R121, R0 ;  /* 0x0000000079007221 */ /* 0x000fe20000000000 */
[----:B---3--:R-:W-:-:S05]  /*4b90*/  FADD R227, R122, R227 ;  /* 0x000000e37ae37221 */ /* 0x008fca0000000000 */
[----:B------:R0:W-:Y:S04]  /*4ba0*/  STL [R1], R227 ;  /* 0x000000e301007387 */ /* 0x0001e80000100800 */
[----:B0-----:R-:W3:Y:S02]  /*4bb0*/  LDL.LU R227, [R1+0x100] ;  /* 0x0001000001e37983 */ /* 0x001ee40000300800 */
[----:B---3--:R-:W-:-:S05]  /*4bc0*/  FADD R227, R123, R227 ;  /* 0x000000e37be37221 */ /* 0x008fca0000000000 */
[----:B------:R0:W-:Y:S04]  /*4bd0*/  STL [R1+0x4], R227 ;  /* 0x000004e301007387 */ /* 0x0001e80000100800 */
        /* <DEDUP_REMOVED lines=83> */
[----:B------:R0:W-:Y:S02]  /*5110*/  STL [R1+0x74], R227 ;  /* 0x000074e301007387 */ /* 0x0001e40000100800 */
.L_x_32:
[----:B------:R-:W-:Y:S02]  /*5120*/  WARPGROUP.DEPBAR.LE gsb0, 0x0 ;  /* 0x00008000000079c5 */ /* 0x000fe40000010000 */
[----:B------:R-:W3:Y:S02]  /*5130*/  LDC R24, c[0x0][0x28c] ;  /* 0x0000a300ff187b82 */ /* 0x000ee40000000800 */
[----:B---3--:R-:W-:-:S13]  /*5140*/  ISETP.GE.AND P0, PT, R24, 0x1, PT ;  /* 0x000000011800780c */ /* 0x008fda0003f06270 */
[----:B------:R-:W-:Y:S05]  /*5150*/  @!P0 BRA `(.L_x_33) ;  /* 0x0000000000648947 */ /* 0x000fea0003800000 */
[----:B------:R-:W-:-:S06]  /*5160*/  UISETP.NE.AND UP0, UPT, UR22, 0x3, UPT ;  /* 0x000000031600788c */ /* 0x000fcc000bf05270 */
[----:B------:R-:W-:-:S13]  /*5170*/  PLOP3.LUT P0, PT, PT, PT, UP0, 0x80, 0x0 ;  /* 0x000000000000781c */ /* 0x000fda0003f0f008 */
[----:B------:R-:W-:Y:S05]  /*5180*/  @!P0 BRA `(.L_x_34) ;  /* 0x0000000000048947 */ /* 0x000fea0003800000 */
[----:B------:R-:W-:Y:S01]  /*5190*/  BPT.TRAP 0x1 ;  /* 0x000000040000795c */ /* 0x000fe20000300000 */
.L_x_34:
[----:B0-----:R-:W3:Y:S01]  /*51a0*/  LDL R227, [R1+0x78] ;  /* 0x0000780001e37983 */ /* 0x001ee20000100800 */
[----:B------:R-:W-:Y:S01]  /*51b0*/  BSSY B0, `(.L_x_35) ;  /* 0x000000f000007945 */ /* 0x000fe20003800000 */
[----:B---3--:R-:W-:-:S13]  /*51c0*/  ISETP.NE.AND P0, PT, R227, RZ, PT ;  /* 0x000000ffe300720c */ /* 0x008fda0003f05270 */
[----:B------:R-:W-:Y:S05]  /*51d0*/  @!P0 BRA `(.L_x_36) ;  /* 0x0000000000308947 */ /* 0x000fea0003800000 */
[----:B------:R-:W3:Y:S01]  /*51e0*/  LDL R227, [R1+0x7c] ;  /* 0x00007c0001e37983 */ /* 0x000ee20000100800 */
[----:B------:R-:W-:-:S04]  /*51f0*/  UISETP.LT.AND UP0, UPT, UR12, 0x1, UPT ;  /* 0x000000010c00788c */ /* 0x000fc8000bf01270 */
[----:B------:R-:W-:-:S04]  /*5200*/  USEL UR8, UR12, 0x1, UP0 ;  /* 0x000000010c087887 */ /* 0x000fc80008000000 */
[----:B------:R-:W-:-:S04]  /*5210*/  UIADD3 UR8, UR5, UR12, -UR8 ;  /* 0x0000000c05087290 */ /* 0x000fc8000fffe808 */
[----:B------:R-:W-:-:S04]  /*5220*/  UIMAD.WIDE.U32 UR6, UR8, -0x33333333, URZ ;  /* 0xcccccccd080678a5 */ /* 0x000fc8000f8e003f */
[----:B------:R-:W-:-:S04]  /*5230*/  USHF.R.U32.HI UR6, URZ, 0x2, UR7 ;  /* 0x000000023f067899 */ /* 0x000fc80008011607 */
[----:B------:R-:W-:-:S04]  /*5240*/  UIMAD UR8, UR6, -0x5, UR8 ;  /* 0xfffffffb060878a4 */ /* 0x000fc8000f8e0208 */
[----:B------:R-:W-:-:S04]  /*5250*/  ULEA UR8, UR8, UR14, 0x3 ;  /* 0x0000000e08087291 */ /* 0x000fc8000f8e183f */
[----:B------:R-:W-:-:S06]  /*5260*/  UIADD3 UR8, UR8, 0x28, URZ ;  /* 0x0000002808087890 */ /* 0x000fcc000fffe03f */
[----:B------:R-:W-:-:S05]  /*5270*/  IMAD.U32 R24, RZ, RZ, UR8 ;  /* 0x00000008ff187e24 */ /* 0x000fca000f8e00ff */
[----:B---3--:R-:W-:-:S04]  /*5280*/  PRMT R24, R227, 0x654, R24 ;  /* 0x00000654e3187816 */ /* 0x008fc80000000018 */
[----:B------:R0:W-:Y:S03]  /*5290*/  SYNCS.ARRIVE.TRANS64.RED.A1T0 RZ, [R24+URZ], RZ ;  /* 0x000000ff18ff79a7 */ /* 0x0001e6000810043f */
.L_x_36:
[----:B------:R-:W-:Y:S05]  /*52a0*/  BSYNC B0 ;  /* 0x0000000000007941 */ /* 0x000fea0003800000 */
.L_x_35:
[----:B------:R-:W-:-:S06]  /*52b0*/  UISETP.GT.U32.AND UP0, UPT, UR13, 0x1, UPT ;  /* 0x000000010d00788c */ /* 0x000fcc000bf04070 */
[----:B------:R-:W-:-:S13]  /*52c0*/  PLOP3.LUT P0, PT, PT, PT, UP0, 0x80, 0x0 ;  /* 0x000000000000781c */ /* 0x000fda0003f0f008 */
[----:B------:R-:W-:Y:S05]  /*52d0*/  @P0 BRA `(.L_x_33) ;  /* 0x0000000000040947 */ /* 0x000fea0003800000 */
[----:B------:R-:W-:Y:S01]  /*52e0*/  BPT.TRAP 0x1 ;  /* 0x000000040000795c */ /* 0x000fe20000300000 */
.L_x_33:
[----:B-----5:R3:W-:Y:S01]  /*52f0*/  STL [R1+0x94], R2 ;  /* 0x0000940201007387 */ /* 0x0207e20000100800 */
[----:B------:R-:W4:Y:S01]  /*5300*/  LDC R28, c[0x0][0x288] ;  /* 0x0000a200ff1c7b82 */ /* 0x000f220000000800 */
[----:B------:R-:W-:Y:S02]  /*5310*/  UIADD3 UR9, UR12, UR5, URZ ;  /* 0x000000050c097290 */ /* 0x000fe4000fffe03f */
[----:B------:R0:W-:Y:S01]  /*5320*/  STL [R1+0x90], R0 ;  /* 0x0000900001007387 */ /* 0x0001e20000100800 */
[----:B------:R-:W-:Y:S01]  /*5330*/  USHF.R.S32.HI UR10, URZ, 0x1f, UR23 ;  /* 0x0000001f3f0a7899 */ /* 0x000fe20008011417 */
[----:B------:R-:W-:Y:S01]  /*5340*/  ULDC.64 UR14, c[0x0][0x5d0] ;  /* 0x00017400000e7ab9 */ /* 0x000fe20000000a00 */
[----:B------:R-:W-:Y:S01]  /*5350*/  ULDC UR11, c[0x0][0x284] ;  /* 0x0000a100000b7ab9 */ /* 0x000fe20000000800 */
[----:B---3--:R-:W3:Y:S01]  /*5360*/  S2R R2, SR_TID.X ;  /* 0x0000000000027919 */ /* 0x008ee20000002100 */
[----:B0-----:R-:W2:Y:S04]  /*5370*/  LDL.LU R0, [R1+0x88] ;  /* 0x0000880001007983 */ /* 0x001ea80000300800 */
[----:B------:R-:W4:Y:S01]  /*5380*/  LDL.LU R227, [R1+0x8c] ;  /* 0x00008c0001e37983 */ /* 0x000f220000300800 */
[----:B------:R-:W-:-:S02]  /*5390*/  UISETP.GT.U32.AND UP0, UPT, UR9, 0x4, UPT ;  /* 0x000000040900788c */ /* 0x000fc4000bf04070 */
[----:B------:R-:W-:Y:S01]  /*53a0*/  UISETP.GE.U32.AND UP1, UPT, UR12, 0x5, UPT ;  /* 0x000000050c00788c */ /* 0x000fe2000bf26070 */
[--C-:B---3--:R-:W-:Y:S02]  /*53b0*/  SHF.R.U32.HI R24, RZ, 0x2, R2.reuse ;  /* 0x00000002ff187819 */ /* 0x108fe40000011602 */
[----:B------:R-:W-:Y:S02]  /*53c0*/  LOP3.LUT R26, R2, 0x60, RZ, 0xc0, !PT ;  /* 0x00000060021a7812 */ /* 0x000fe400078ec0ff */
[----:B------:R-:W-:Y:S02]  /*53d0*/  SHF.R.U32.HI R27, RZ, 0x7, R2 ;  /* 0x00000007ff1b7819 */ /* 0x000fe40000011602 */
[----:B------:R-:W-:Y:S02]  /*53e0*/  LOP3.LUT R25, R24, 0x7, RZ, 0xc0, !PT ;  /* 0x0000000718197812 */ /* 0x000fe400078ec0ff */
[----:B------:R-:W-:Y:S02]  /*53f0*/  SHF.R.U32.HI R26, RZ, 0x1, R26 ;  /* 0x00000001ff1a7819 */ /* 0x000fe4000001161a */
[----:B------:R-:W-:-:S02]  /*5400*/  LOP3.LUT R24, R27, 0x1, RZ, 0xc0, !PT ;  /* 0x000000011b187812 */ /* 0x000fc400078ec0ff */
[----:B------:R-:W-:-:S03]  /*5410*/  IADD3 R29, RZ, -R26, -R25 ;  /* 0x8000001aff1d7210 */ /* 0x000fc60007ffe819 */
[C---:B------:R-:W-:Y:S02]  /*5420*/  IMAD.SHL.U32 R30, R24.reuse, 0x40, RZ ;  /* 0x00000040181e7824 */ /* 0x040fe400078e00ff */
[----:B------:R-:W-:Y:S02]  /*5430*/  IMAD R29, R24, -0x40, R29 ;  /* 0xffffffc0181d7824 */ /* 0x000fe400078e021d */
[----:B------:R-:W-:Y:S01]  /*5440*/  IMAD.SHL.U32 R24, R2, 0x2, RZ ;  /* 0x0000000202187824 */ /* 0x000fe200078e00ff */
[----:B------:R-:W-:-:S04]  /*5450*/  LOP3.LUT R27, R30, 0x40, R25, 0xe2, !PT ;  /* 0x000000401e1b7812 */ /* 0x000fc800078ee219 */
[----:B------:R-:W-:Y:S02]  /*5460*/  LOP3.LUT R30, R24, 0x6, RZ, 0xc0, !PT ;  /* 0x00000006181e7812 */ /* 0x000fe400078ec0ff */
[----:B------:R-:W-:Y:S02]  /*5470*/  LOP3.LUT R24, R2, 0x3, RZ, 0xc0, !PT ;  /* 0x0000000302187812 */ /* 0x000fe400078ec0ff */
[----:B------:R0:W5:Y:S01]  /*5480*/  LDL.LU R2, [R1+0x94] ;  /* 0x0000940001027983 */ /* 0x0001620000300800 */
[----:B------:R-:W-:Y:S01]  /*5490*/  UIMAD.WIDE.U32 UR6, UR9, -0x33333333, URZ ;  /* 0xcccccccd090678a5 */ /* 0x000fe2000f8e003f */
[----:B--2---:R-:W-:Y:S01]  /*54a0*/  PRMT R30, R30, 0x6540, R0 ;  /* 0x000065401e1e7816 */ /* 0x004fe20000000000 */
[----:B------:R-:W-:Y:S02]  /*54b0*/  IMAD.SHL.U32 R35, R0, 0x100, RZ ;  /* 0x0000010000237824 */ /* 0x000fe400078e00ff */
[----:B------:R0:W5:Y:S01]  /*54c0*/  LDL.LU R0, [R1+0x90] ;  /* 0x0000900001007983 */ /* 0x0001620000300800 */
[----:B----4-:R-:W-:Y:S01]  /*54d0*/  IMAD R34, R24, -0x2, R28 ;  /* 0xfffffffe18227824 */ /* 0x010fe200078e021c */
[----:B------:R-:W-:Y:S01]  /*54e0*/  UIMAD UR5, UR10, UR14, URZ ;  /* 0x0000000e0a0572a4 */ /* 0x000fe2000f8e023f */
[----:B------:R-:W-:Y:S01]  /*54f0*/  ISETP.GE.AND P0, PT, R35, R28, PT ;  /* 0x0000001c2300720c */ /* 0x000fe20003f06270 */
[C---:B------:R-:W-:Y:S01]  /*5500*/  IMAD.SHL.U32 R28, R227.reuse, 0x80, RZ ;  /* 0x00000080e31c7824 */ /* 0x040fe200078e00ff */
[----:B------:R-:W-:Y:S01]  /*5510*/  UISETP.LT.U32.AND UP0, UPT, UR12, 0x5, UP0 ;  /* 0x000000050c00788c */ /* 0x000fe20008701070 */
[--C-:B------:R-:W-:Y:S01]  /*5520*/  SHF.R.S32.HI R31, RZ, 0x1f, R30.reuse ;  /* 0x0000001fff1f7819 */ /* 0x100fe2000001141e */
[----:B------:R-:W-:Y:S01]  /*5530*/  UIMAD UR8, UR23, UR15, UR5 ;  /* 0x0000000f170872a4 */ /* 0x000fe2000f8e0205 */
[----:B------:R-:W-:Y:S01]  /*5540*/  IMAD.U32 R25, RZ, RZ, UR14 ;  /* 0x0000000eff197e24 */ /* 0x000fe2000f8e00ff */
[C---:B------:R-:W-:Y:S01]  /*5550*/  ISETP.GE.OR P0, PT, R28.reuse, UR11, P0 ;  /* 0x0000000b1c007c0c */ /* 0x040fe20008706670 */
[----:B------:R-:W-:Y:S01]  /*5560*/  USEL UR5, URZ, 0x1, !UP0 ;  /* 0x000000013f057887 */ /* 0x000fe2000c000000 */
[----:B------:R-:W-:Y:S01]  /*5570*/  IMAD.WIDE R32, R227, 0x80, RZ ;  /* 0x00000080e3207825 */ /* 0x000fe200078e02ff */
[----:B------:R-:W-:Y:S01]  /*5580*/  USHF.R.U32.HI UR6, URZ, 0x2, UR7 ;  /* 0x000000023f067899 */ /* 0x000fe20008011607 */
[----:B------:R-:W-:Y:S01]  /*5590*/  IADD3 R38, -R28, UR11, R29 ;  /* 0x0000000b1c267c10 */ /* 0x000fe2000fffe11d */
[----:B------:R-:W-:Y:S01]  /*55a0*/  ULOP3.LUT UR4, UR4, UR5, URZ, 0x3c, !UPT ;  /* 0x0000000504047292 */ /* 0x000fe2000f8e3c3f */
[----:B------:R-:W-:Y:S01]  /*55b0*/  IMAD.WIDE.U32 R24, R25, UR23, R30 ;  /* 0x0000001719187c25 */ /* 0x000fe2000f8e001e */
[----:B------:R-:W-:Y:S01]  /*55c0*/  UIMAD UR5, UR6, -0x5, UR9 ;  /* 0xfffffffb060578a4 */ /* 0x000fe2000f8e0209 */
[----:B------:R-:W-:Y:S01]  /*55d0*/  LOP3.LUT R39, R32, R27, R26, 0xfe, !PT ;  /* 0x0000001b20277212 */ /* 0x000fe200078efe1a */
[----:B------:R-:W-:Y:S01]  /*55e0*/  @UP1 ULOP3.LUT UR4, UR4, 0x1, UR6, 0x78, !UPT ;  /* 0x0000000104041892 */ /* 0x000fe2000f8e7806 */
[----:B------:R-:W-:-:S02]  /*55f0*/  VIADD R25, R25, UR8 ;  /* 0x0000000819197c36 */ /* 0x000fc40008000000 */
[----:B------:R-:W-:Y:S02]  /*5600*/  IMAD.IADD R35, R34, 0x1, -R35 ;  /* 0x0000000122237824 */ /* 0x000fe400078e0a23 */
[----:B------:R-:W-:Y:S01]  /*5610*/  IMAD.MOV.U32 R34, RZ, RZ, -0x1 ;  /* 0xffffffffff227424 */ /* 0x000fe200078e00ff */
[----:B0-----:R-:W-:Y:S06]  /*5620*/  @P0 BRA `(.L_x_37) ;  /* 0x0000008c00980947 */ /* 0x001fec0003800000 */
[----:B------:R-:W0:Y:S01]  /*5630*/  LDC.64 R28, c[0x0][0x5c8] ;  /* 0x00017200ff1c7b82 */ /* 0x000e220000000a00 */
[----:B------:R-:W-:Y:S01]  /*5640*/  ULDC.64 UR6, c[0x0][0x5c0] ;  /* 0x0001700000067ab9 */ /* 0x000fe20000000a00 */
[----:B------:R-:W-:Y:S01]  /*5650*/  BSSY B0, `(.L_x_37) ;  /* 0x00008e3000007945 */ /* 0x000fe20003800000 */
[-C--:B0-----:R-:W-:Y:S02]  /*5660*/  IMAD R26, R33, R28.reuse, RZ ;  /* 0x0000001c211a7224 */ /* 0x081fe400078e02ff */
[----:B------:R-:W-:-:S04]  /*5670*/  IMAD.WIDE.U32 R24, R39, R28, R24 ;  /* 0x0000001c27187225 */ /* 0x000fc800078e0018 */
[----:B------:R-:W-:Y:S01]  /*5680*/  IMAD R27, R39, R29, R26 ;  /* 0x0000001d271b7224 */ /* 0x000fe200078e021a */
[----:B------:R-:W-:Y:S02]  /*5690*/  LEA R26, P0, R28, R24, 0x3 ;  /* 0x000000181c1a7211 */ /* 0x000fe400078018ff */
[----:B------:R-:W-:Y:S01]  /*56a0*/  IADD3 R24, P1, R24, UR6, RZ ;  /* 0x0000000618187c10 */ /* 0x000fe2000ff3e0ff */
[----:B------:R-:W-:Y:S01]  /*56b0*/  IMAD.IADD R27, R25, 0x1, R27 ;  /* 0x00000001191b7824 */ /* 0x000fe200078e021b */
[----:B------:R-:W-:-:S04]  /*56c0*/  IADD3 R26, P3, R26, UR6, RZ ;  /* 0x000000061a1a7c10 */ /* 0x000fc8000ff7e0ff */
[----:B------:R-:W-:Y:S02]  /*56d0*/  LEA.HI.X R28, R28, R27, R29, 0x3, P0 ;  /* 0x0000001b1c1c7211 */ /* 0x000fe400000f1c1d */
[----:B------:R-:W-:Y:S02]  /*56e0*/  FSETP.NEU.AND P0, PT, RZ, UR21, PT ;  /* 0x00000015ff007c0b */ /* 0x000fe4000bf0d000 */
[----:B------:R-:W-:Y:S02]  /*56f0*/  IADD3.X R25, R27, UR7, RZ, P1, !PT ;  /* 0x000000071b197c10 */ /* 0x000fe40008ffe4ff */
[----:B------:R-:W-:-:S09]  /*5700*/  IADD3.X R27, R28, UR7, RZ, P3, !PT ;  /* 0x000000071c1b7c10 */ /* 0x000fd20009ffe4ff */
[----:B------:R-:W-:Y:S05]  /*5710*/  @!P0 BRA `(.L_x_38) ;  /* 0x0000006800d88947 */ /* 0x000fea0003800000 */
[----:B------:R-:W-:Y:S01]  /*5720*/  ULDC.64 UR8, c[0x0][0x5b8] ;  /* 0x00016e0000087ab9 */ /* 0x000fe20000000a00 */
[----:B------:R-:W-:Y:S01]  /*5730*/  ISETP.GE.AND P0, PT, R38, 0x1, PT ;  /* 0x000000012600780c */ /* 0x000fe20003f06270 */
[----:B------:R-:W-:Y:S02]  /*5740*/  UIMAD UR6, UR10, UR8, URZ ;  /* 0x000000080a0672a4 */ /* 0x000fe4000f8e023f */
[----:B------:R-:W-:Y:S01]  /*5750*/  IMAD.U32 R29, RZ, RZ, UR8 ;  /* 0x00000008ff1d7e24 */ /* 0x000fe2000f8e00ff */
[----:B------:R-:W-:Y:S01]  /*5760*/  BSSY B1, `(.L_x_39) ;  /* 0x000000f000017945 */ /* 0x000fe20003800000 */
[----:B------:R-:W-:Y:S01]  /*5770*/  ISETP.LT.OR P4, PT, R35, 0x1, !P0 ;  /* 0x000000012300780c */ /* 0x000fe20004781670 */
[----:B------:R-:W-:Y:S02]  /*5780*/  UIMAD UR6, UR23, UR9, UR6 ;  /* 0x00000009170672a4 */ /* 0x000fe4000f8e0206 */
[----:B------:R-:W-:Y:S01]  /*5790*/  IMAD.WIDE.U32 R30, R29, UR23, R30 ;  /* 0x000000171d1e7c25 */ /* 0x000fe2000f8e001e */
[----:B------:R-:W-:-:S03]  /*57a0*/  ULDC.64 UR8, c[0x0][0x5a8] ;  /* 0x00016a0000087ab9 */ /* 0x000fc60000000a00 */
[----:B------:R-:W-:Y:S01]  /*57b0*/  VIADD R31, R31, UR6 ;  /* 0x000000061f1f7c36 */ /* 0x000fe20008000000 */
[----:B------:R-:W-:Y:S02]  /*57c0*/  ULDC.64 UR6, c[0x0][0x5b0] ;  /* 0x00016c0000067ab9 */ /* 0x000fe40000000a00 */
[----:B------:R-:W-:Y:S02]  /*57d0*/  IMAD R36, R33, UR6, RZ ;  /* 0x0000000621247c24 */ /* 0x000fe4000f8e02ff */
[----:B------:R-:W-:-:S04]  /*57e0*/  IMAD.WIDE.U32 R28, R39, UR6, R30 ;  /* 0x00000006271c7c25 */ /* 0x000fc8000f8e001e */
[--C-:B------:R-:W-:Y:S01]  /*57f0*/  IMAD R37, R39, UR7, R36.reuse ;  /* 0x0000000727257c24 */ /* 0x100fe2000f8e0224 */
[----:B------:R-:W-:Y:S02]  /*5800*/  IADD3 R28, P1, R28, UR8, RZ ;  /* 0x000000081c1c7c10 */ /* 0x000fe4000ff3e0ff */
[----:B------:R-:W-:Y:S02]  /*5810*/  PRMT R36, RZ, 0x7610, R36 ;  /* 0x00007610ff247816 */ /* 0x000fe40000000024 */
[----:B------:R-:W-:Y:S01]  /*5820*/  IADD3.X R29, R29, UR9, R37, P1, !PT ;  /* 0x000000091d1d7c10 */ /* 0x000fe20008ffe425 */
[----:B------:R-:W-:Y:S08]  /*5830*/  @P4 BRA `(.L_x_40) ;  /* 0x0000000000044947 */ /* 0x000ff00003800000 */
[----:B------:R0:W5:Y:S02]  /*5840*/  LDG.E.U8 R36, desc[UR18][R28.64] ;  /* 0x000000121c247981 */ /* 0x000164000c1e1100 */
.L_x_40:
[----:B------:R-:W-:Y:S05]  /*5850*/  BSYNC B1 ;  /* 0x0000000000017941 */ /* 0x000fea0003800000 */
.L_x_39:
[----:B-----5:R-:W-:Y:S01]  /*5860*/  LOP3.LUT R36, R36, 0xff, RZ, 0xc0, !PT ;  /* 0x000000ff24247812 */ /* 0x020fe200078ec0ff */
[----:B------:R-:W-:Y:S01]  /*5870*/  BSSY B1, `(.L_x_41) ;  /* 0x000000b000017945 */ /* 0x000fe20003800000 */
[----:B------:R-:W-:Y:S02]  /*5880*/  ISETP.LT.OR P3, PT, R35, 0x2, !P0 ;  /* 0x000000022300780c */ /* 0x000fe40004761670 */
[----:B------:R-:W-:-:S05]  /*5890*/  F2FP.F16.E5M2.UNPACK_B R36, R36 ;  /* 0x00000024ff24723e */ /* 0x000fca00020004ff */
[----:B------:R-:W-:-:S05]  /*58a0*/  HADD2.F32 R36, -RZ, R36.H0_H0 ;  /* 0x20000024ff247230 */ /* 0x000fca0000004100 */
[----:B------:R-:W-:Y:S01]  /*58b0*/  FMUL R37, R36, UR21 ;  /* 0x0000001524257c20 */ /* 0x000fe20008400000 */
[----:B------:R-:W-:-:S03]  /*58c0*/  PRMT R36, RZ, 0x7610, R36 ;  /* 0x00007610ff247816 */ /* 0x000fc60000000024 */
[----:B------:R-:W-:-:S05]  /*58d0*/  FFMA R37, R226, UR20, R37 ;  /* 0x00000014e2257c23 */ /* 0x000fca0008000025 */
[----:B------:R-:W-:-:S05]  /*58e0*/  F2FP.SATFINITE.E5M2.F32.PACK_AB_MERGE_C R37, RZ, R37, RZ ;  /* 0x00000025ff25723e */ /* 0x000fca00048060ff */
[----:B------:R2:W-:Y:S01]  /*58f0*/  @!P4 STG.E.U8 desc[UR18][R24.64], R37 ;  /* 0x000000251800c986 */ /* 0x0005e2000c101112 */
[----:B------:R-:W-:Y:S05]  /*5900*/  @P3 BRA `(.L_x_42) ;  /* 0x0000000000043947 */ /* 0x000fea0003800000 */
[----:B------:R3:W5:Y:S02]  /*5910*/  LDG.E.U8 R36, desc[UR18][R28.64+0x1] ;  /* 0x000001121c247981 */ /* 0x000764000c1e1100 */
.L_x_42:
[----:B------:R-:W-:Y:S05]  /*5920*/  BSYNC B1 ;  /* 0x0000000000017941 */ /* 0x000fea0003800000 */
.L_x_41:
[----:B-----5:R-:W-:Y:S01]  /*5930*/  LOP3.LUT R36, R36, 0xff, RZ, 0xc0, !PT ;  /* 0x000000ff24247812 */ /* 0x020fe200078ec0ff */
[----:B------:R-:W-:Y:S01]  /*5940*/  BSSY B1, `(.L_x_43) ;  /* 0x0000013000017945 */ /* 0x000fe20003800000 */
[----:B--2---:R-:W-:Y:S02]  /*5950*/  IADD3 R37, P1, R39, 0x8, RZ ;  /* 0x0000000827257810 */ /* 0x004fe40007f3e0ff */
[----:B------:R-:W-:-:S03]  /*5960*/  F2FP.F16.E5M2.UNPACK_B R36, R36 ;  /* 0x00000024ff24723e */ /* 0x000fc600020004ff */
[----:B------:R-:W-:Y:S01]  /*5970*/  IMAD.X R32, RZ, RZ, R33, P1 ;  /* 0x000000ffff207224 */ /* 0x000fe200008e0621 */
[----:B------:R-:W-:Y:S01]  /*5980*/  ISETP.GE.AND P1, PT, R38, 0x9, PT ;  /* 0x000000092600780c */ /* 0x000fe20003f26270 */
[----:B------:R-:W-:Y:S02]  /*5990*/  HADD2.F32 R36, -RZ, R36.H0_H0 ;  /* 0x20000024ff247230 */ /* 0x000fe40000004100 */
[----:B------:R-:W-:Y:S01]  /*59a0*/  IMAD R32, R32, UR6, RZ ;  /* 0x0000000620207c24 */ /* 0x000fe2000f8e02ff */
[----:B------:R-:W-:Y:S01]  /*59b0*/  ISETP.LT.OR P5, PT, R35, 0x1, !P1 ;  /* 0x000000012300780c */ /* 0x000fe20004fa1670 */
[----:B------:R-:W-:-:S04]  /*59c0*/  IMAD.WIDE.U32 R30, R37, UR6, R30 ;  /* 0x00000006251e7c25 */ /* 0x000fc8000f8e001e */
[----:B------:R-:W-:Y:S01]  /*59d0*/  FMUL R36, R36, UR21 ;  /* 0x0000001524247c20 */ /* 0x000fe20008400000 */
[----:B------:R-:W-:-:S03]  /*59e0*/  IMAD R37, R37, UR7, R32 ;  /* 0x0000000725257c24 */ /* 0x000fc6000f8e0220 */
[----:B------:R-:W-:Y:S01]  /*59f0*/  FFMA R36, R225, UR20, R36 ;  /* 0x00000014e1247c23 */ /* 0x000fe20008000024 */
[----:B------:R-:W-:Y:S02]  /*5a00*/  IADD3 R30, P4, R30, UR8, RZ ;  /* 0x000000081e1e7c10 */ /* 0x000fe4000ff9e0ff */
[----:B------:R-:W-:Y:S02]  /*5a10*/  PRMT R32, RZ, 0x7610, R32 ;  /* 0x00007610ff207816 */ /* 0x000fe40000000020 */
[----:B------:R-:W-:Y:S02]  /*5a20*/  F2FP.SATFINITE.E5M2.F32.PACK_AB_MERGE_C R33, RZ, R36, RZ ;  /* 0x00000024ff21723e */ /* 0x000fe400048060ff */
[----:B------:R-:W-:-:S03]  /*5a30*/  IADD3.X R31, R31, UR9, R37, P4, !PT ;  /* 0x000000091f1f7c10 */ /* 0x000fc6000a7fe425 */
[----:B------:R2:W-:Y:S01]  /*5a40*/  @!P3 STG.E.U8 desc[UR18][R24.64+0x1], R33 ;  /* 0x000001211800b986 */ /* 0x0005e2000c101112 */
[----:B------:R-:W-:Y:S05]  /*5a50*/  @P5 BRA `(.L_x_44) ;  /* 0x0000000000045947 */ /* 0x000fea0003800000 */
[----:B------:R4:W5:Y:S02]  /*5a60*/  LDG.E.U8 R32, desc[UR18][R30.64] ;  /* 0x000000121e207981 */ /* 0x000964000c1e1100 */
.L_x_44:
[----:B------:R-:W-:Y:S05]  /*5a70*/  BSYNC B1 ;  /* 0x0000000000017941 */ /* 0x000fea0003800000 */
.L_x_43:
[----:B-----5:R-:W-:Y:S01]  /*5a80*/  LOP3.LUT R32, R32, 0xff, RZ, 0xc0, !PT ;  /* 0x000000ff20207812 */ /* 0x020fe200078ec0ff */
[----:B------:R-:W-:Y:S01]  /*5a90*/  BSSY B1, `(.L_x_45) ;  /* 0x000000b000017945 */ /* 0x000fe20003800000 */
[----:B------:R-:W-:Y:S02]  /*5aa0*/  ISETP.LT.OR P3, PT, R35, 0x2, !P1 ;  /* 0x000000022300780c */ /* 0x000fe40004f61670 */
[----:B------:R-:W-:-:S05]  /*5ab0*/  F2FP.F16.E5M2.UNPACK_B R32, R32 ;  /* 0x00000020ff20723e */ /* 0x000fca00020004ff */
[----:B------:R-:W-:-:S05]  /*5ac0*/  HADD2.F32 R32, -RZ, R32.H0_H0 ;  /* 0x20000020ff207230 */ /* 0x000fca0000004100 */
[----:B--2---:R-:W-:Y:S01]  /*5ad0*/  FMUL R33, R32, UR21 ;  /* 0x0000001520217c20 */ /* 0x004fe20008400000 */
[----:B------:R-:W-:-:S03]  /*5ae0*/  PRMT R32, RZ, 0x7610, R32 ;  /* 0x00007610ff207816 */ /* 0x000fc60000000020 */
[----:B------:R-:W-:-:S05]  /*5af0*/  FFMA R33, R224, UR20, R33 ;  /* 0x00000014e0217c23 */ /* 0x000fca0008000021 */
[----:B------:R-:W-:-:S05]  /*5b00*/  F2FP.SATFINITE.E5M2.F32.PACK_AB_MERGE_C R33, RZ, R33, RZ ;  /* 0x00000021ff21723e */ /* 0x000fca00048060ff */
[----:B------:R2:W-:Y:S01]  /*5b10*/  @!P5 STG.E.U8 desc[UR18][R26.64], R33 ;  /* 0x000000211a00d986 */ /* 0x0005e2000c101112 */
[----:B------:R-:W-:Y:S05]  /*5b20*/  @P3 BRA `(.L_x_46) ;  /* 0x0000000000043947 */ /* 0x000fea0003800000 */
[----:B------:R0:W5:Y:S02]  /*5b30*/  LDG.E.U8 R32, desc[UR18][R30.64+0x1] ;  /* 0x000001121e207981 */ /* 0x000164000c1e1100 */
.L_x_46:
[----:B------:R-:W-:Y:S05]  /*5b40*/  BSYNC B1 ;  /* 0x0000000000017941 */ /* 0x000fea0003800000 */
.L_x_45:
[----:B-----5:R-:W-:Y:S01]  /*5b50*/  LOP3.LUT R32, R32, 0xff, RZ, 0xc0, !PT ;  /* 0x000000ff20207812 */ /* 0x020fe200078ec0ff */
[----:B------:R-:W-:Y:S01]  /*5b60*/  BSSY B1, `(.L_x_47) ;  /* 0x000000b000017945 */ /* 0x000fe20003800000 */
[----:B------:R-:W-:Y:S02]  /*5b70*/  ISETP.LT.OR P4, PT, R35, 0x9, !P0 ;  /* 0x000000092300780c */ /* 0x000fe40004781670 */
[----:B------:R-:W-:-:S05]  /*5b80*/  F2FP.F16.E5M2.UNPACK_B R32, R32 ;  /* 0x00000020ff20723e */ /* 0x000fca00020004ff */
[----:B------:R-:W-:-:S05]  /*5b90*/  HADD2.F32 R32, -RZ, R32.H0_H0 ;  /* 0x20000020ff207230 */ /* 0x000fca0000004100 */
[----:B------:R-:W-:-:S04]  /*5ba0*/  FMUL R32, R32, UR21 ;  /* 0x0000001520207c20 */ /* 0x000fc80008400000 */
[----:B------:R-:W-:-:S05]  /*5bb0*/  FFMA R32, R223, UR20, R32 ;  /* 0x00000014df207c23 */ /* 0x000fca0008000020 */
[----:B--2---:R-:W-:Y:S02]  /*5bc0*/  F2FP.SATFINITE.E5M2.F32.PACK_AB_MERGE_C R33, RZ, R32, RZ ;  /* 0x00000020ff21723e */ /* 0x004fe400048060ff */
[----:B------:R-:W-:-:S03]  /*5bd0*/  PRMT R32, RZ, 0x7610, R32 ;  /* 0x00007610ff207816 */ /* 0x000fc60000000020 */
[----:B------:R2:W-:Y:S01]  /*5be0*/  @!P3 STG.E.U8 desc[UR18][R26.64+0x1], R33 ;  /* 0x000001211a00b986 */ /* 0x0005e2000c101112 */
[----:B------:R-:W-:Y:S05]  /*5bf0*/  @P4 BRA `(.L_x_48) ;  /* 0x0000000000044947 */ /* 0x000fea0003800000 */
[----:B------:R0:W5:Y:S02]  /*5c00*/  LDG.E.U8 R32, desc[UR18][R28.64+0x8] ;  /* 0x000008121c207981 */ /* 0x000164000c1e1100 */
.L_x_48:
[----:B------:R-:W-:Y:S05]  /*5c10*/  BSYNC B1 ;  /* 0x0000000000017941 */ /* 0x000fea0003800000 */
.L_x_47:
        /* <DEDUP_REMOVED lines=12> */
.L_x_50:
[----:B------:R-:W-:Y:S05]  /*5ce0*/  BSYNC B1 ;  /* 0x0000000000017941 */ /* 0x000fea0003800000 */
.L_x_49:
        /* <DEDUP_REMOVED lines=12> */
.L_x_52:
[----:B------:R-:W-:Y:S05]  /*5db0*/  BSYNC B1 ;  /* 0x0000000000017941 */ /* 0x000fea0003800000 */
.L_x_51:
        /* <DEDUP_REMOVED lines=12> */
.L_x_54:
[----:B------:R-:W-:Y:S05]  /*5e80*/  BSYNC B1 ;  /* 0x0000000000017941 */ /* 0x000fea0003800000 */
.L_x_53:
        /* <DEDUP_REMOVED lines=12> */
.L_x_56:
[----:B------:R-:W-:Y:S05]  /*5f50*/  BSYNC B1 ;  /* 0x0000000000017941 */ /* 0x000fea0003800000 */
.L_x_55:
        /* <DEDUP_REMOVED lines=12> */
.L_x_58:
[----:B------:R-:W-:Y:S05]  /*6020*/  BSYNC B1 ;  /* 0x0000000000017941 */ /* 0x000fea0003800000 */
.L_x_57:
        /* <DEDUP_REMOVED lines=12> */
.L_x_60:
[----:B------:R-:W-:Y:S05]  /*60f0*/  BSYNC B1 ;  /* 0x0000000000017941 */ /* 0x000fea0003800000 */
.L_x_59:
        /* <DEDUP_REMOVED lines=12> */
.L_x_62:
[----:B------:R-:W-:Y:S05]  /*61c0*/  BSYNC B1 ;  /* 0x0000000000017941 */ /* 0x000fea0003800000 */
.L_x_61:
        /* <DEDUP_REMOVED lines=12> */
.L_x_64:
[----:B------:R-:W-:Y:S05]  /*6290*/  BSYNC B1 ;  /* 0x0000000000017941 */ /* 0x000fea0003800000 */
.L_x_63:
        /* <DEDUP_REMOVED lines=12> */
.L_x_66:
[----:B------:R-:W-:Y:S05]  /*6360*/  BSYNC B1 ;  /* 0x0000000000017941 */ /* 0x000fea0003800000 */
.L_x_65:
        /* <DEDUP_REMOVED lines=12> */
.L_x_68:
[----:B------:R-:W-:Y:S05]  /*6430*/  BSYNC B1 ;  /* 0x0000000000017941 */ /* 0x000fea0003800000 */
.L_x_67:
        /* <DEDUP_REMOVED lines=12> */
.L_x_70:
[----:B------:R-:W-:Y:S05]  /*6500*/  BSYNC B1 ;  /* 0x0000000000017941 */ /* 0x000fea0003800000 */
.L_x_69:
        /* <DEDUP_REMOVED lines=12> */
.L_x_72:
[----:B------:R-:W-:Y:S05]  /*65d0*/  BSYNC B1 ;  /* 0x0000000000017941 */ /* 0x000fea0003800000 */
.L_x_71:
        /* <DEDUP_REMOVED lines=12> */
.L_x_74:
[----:B------:R-:W-:Y:S05]  /*66a0*/  BSYNC B1 ;  /* 0x0000000000017941 */ /* 0x000fea0003800000 */
.L_x_73:
        /* <DEDUP_REMOVED lines=12> */
.L_x_76:
[----:B------:R-:W-:Y:S05]  /*6770*/  BSYNC B1 ;  /* 0x0000000000017941 */ /* 0x000fea0003800000 */
.L_x_75:
        /* <DEDUP_REMOVED lines=12> */
.L_x_78:
[----:B------:R-:W-:Y:S05]  /*6840*/  BSYNC B1 ;  /* 0x0000000000017941 */ /* 0x000fea0003800000 */
.L_x_77:
        /* <DEDUP_REMOVED lines=12> */
.L_x_80:
[----:B------:R-:W-:Y:S05]  /*6910*/  BSYNC B1 ;  /* 0x0000000000017941 */ /* 0x000fea0003800000 */
.L_x_79:
        /* <DEDUP_REMOVED lines=12> */
.L_x_82:
[----:B------:R-:W-:Y:S05]  /*69e0*/  BSYNC B1 ;  /* 0x0000000000017941 */ /* 0x000fea0003800000 */
.L_x_81:
        /* <DEDUP_REMOVED lines=12> */
.L_x_84:
[----:B------:R-:W-:Y:S05]  /*6ab0*/  BSYNC B1 ;  /* 0x0000000000017941 */ /* 0x000fea0003800000 */
.L_x_83:
        /* <DEDUP_REMOVED lines=12> */
.L_x_86:
[----:B------:R-:W-:Y:S05]  /*6b80*/  BSYNC B1 ;  /* 0x0000000000017941 */ /* 0x000fea0003800000 */
.L_x_85:
        /* <DEDUP_REMOVED lines=12> */
.L_x_88:
[----:B------:R-:W-:Y:S05]  /*6c50*/  BSYNC B1 ;  /* 0x0000000000017941 */ /* 0x000fea0003800000 */
.L_x_87:
        /* <DEDUP_REMOVED lines=12> */
.L_x_90:
[----:B------:R-:W-:Y:S05]  /*6d20*/  BSYNC B1 ;  /* 0x0000000000017941 */ /* 0x000fea0003800000 */
.L_x_89:
        /* <DEDUP_REMOVED lines=12> */
.L_x_92:
[----:B------:R-:W-:Y:S05]  /*6df0*/  BSYNC B1 ;  /* 0x0000000000017941 */ /* 0x000fea0003800000 */
.L_x_91:
        /* <DEDUP_REMOVED lines=12> */
.L_x_94:
[----:B------:R-:W-:Y:S05]  /*6ec0*/  BSYNC B1 ;  /* 0x0000000000017941 */ /* 0x000fea0003800000 */
.L_x_93:
        /* <DEDUP_REMOVED lines=12> */
.L_x_96:
[----:B------:R-:W-:Y:S05]  /*6f90*/  BSYNC B1 ;  /* 0x0000000000017941 */ /* 0x000fea0003800000 */
.L_x_95:
        /* <DEDUP_REMOVED lines=12> */
.L_x_98:
[----:B------:R-:W-:Y:S05]  /*7060*/  BSYNC B1 ;  /* 0x0000000000017941 */ /* 0x000fea0003800000 */
.L_x_97:
        /* <DEDUP_REMOVED lines=12> */
.L_x_100:
[----:B------:R-:W-:Y:S05]  /*7130*/  BSYNC B1 ;  /* 0x0000000000017941 */ /* 0x000fea0003800000 */
.L_x_99:
        /* <DEDUP_REMOVED lines=12> */
.L_x_102:
[----:B------:R-:W-:Y:S05]  /*7200*/  BSYNC B1 ;  /* 0x0000000000017941 */ /* 0x000fea0003800000 */
.L_x_101:
        /* <DEDUP_REMOVED lines=12> */
.L_x_104:
[----:B------:R-:W-:Y:S05]  /*72d0*/  BSYNC B1 ;  /* 0x0000000000017941 */ /* 0x000fea0003800000 */
.L_x_103:
        /* <DEDUP_REMOVED lines=12> */
.L_x_106:
[----:B------:R-:W-:Y:S05]  /*73a0*/  BSYNC B1 ;  /* 0x0000000000017941 */ /* 0x000fea0003800000 */
.L_x_105:
        /* <DEDUP_REMOVED lines=12> */
.L_x_108:
[----:B------:R-:W-:Y:S05]  /*7470*/  BSYNC B1 ;  /* 0x0000000000017941 */ /* 0x000fea0003800000 */
.L_x_107:
        /* <DEDUP_REMOVED lines=12> */
.L_x_110:
[----:B------:R-:W-:Y:S05]  /*7540*/  BSYNC B1 ;  /* 0x0000000000017941 */ /* 0x000fea0003800000 */
.L_x_109:
        /* <DEDUP_REMOVED lines=12> */
.L_x_112:
[----:B------:R-:W-:Y:S05]  /*7610*/  BSYNC B1 ;  /* 0x0000000000017941 */ /* 0x000fea0003800000 */
.L_x_111:
        /* <DEDUP_REMOVED lines=12> */
.L_x_114:
[----:B------:R-:W-:Y:S05]  /*76e0*/  BSYNC B1 ;  /* 0x0000000000017941 */ /* 0x000fea0003800000 */
.L_x_113:
        /* <DEDUP_REMOVED lines=12> */
.L_x_116:
[----:B------:R-:W-:Y:S05]  /*77b0*/  BSYNC B1 ;  /* 0x0000000000017941 */ /* 0x000fea0003800000 */
.L_x_115:
        /* <DEDUP_REMOVED lines=12> */
.L_x_118:
[----:B------:R-:W-:Y:S05]  /*7880*/  BSYNC B1 ;  /* 0x0000000000017941 */ /* 0x000fea0003800000 */
.L_x_117:
        /* <DEDUP_REMOVED lines=12> */
.L_x_120:
[----:B------:R-:W-:Y:S05]  /*7950*/  BSYNC B1 ;  /* 0x0000000000017941 */ /* 0x000fea0003800000 */
.L_x_119:
        /* <DEDUP_REMOVED lines=12> */
.L_x_122:
[----:B------:R-:W-:Y:S05]  /*7a20*/  BSYNC B1 ;  /* 0x0000000000017941 */ /* 0x000fea0003800000 */
.L_x_121:
        /* <DEDUP_REMOVED lines=12> */
.L_x_124:
[----:B------:R-:W-:Y:S05]  /*7af0*/  BSYNC B1 ;  /* 0x0000000000017941 */ /* 0x000fea0003800000 */
.L_x_123:
        /* <DEDUP_REMOVED lines=12> */
.L_x_126:
[----:B------:R-:W-:Y:S05]  /*7bc0*/  BSYNC B1 ;  /* 0x0000000000017941 */ /* 0x000fea0003800000 */
.L_x_125:
        /* <DEDUP_REMOVED lines=12> */
.L_x_128:
[----:B------:R-:W-:Y:S05]  /*7c90*/  BSYNC B1 ;  /* 0x0000000000017941 */ /* 0x000fea0003800000 */
.L_x_127:
        /* <DEDUP_REMOVED lines=12> */
.L_x_130:
[----:B------:R-:W-:Y:S05]  /*7d60*/  BSYNC B1 ;  /* 0x0000000000017941 */ /* 0x000fea0003800000 */
.L_x_129:
        /* <DEDUP_REMOVED lines=12> */
.L_x_132:
[----:B------:R-:W-:Y:S05]  /*7e30*/  BSYNC B1 ;  /* 0x0000000000017941 */ /* 0x000fea0003800000 */
.L_x_131:
        /* <DEDUP_REMOVED lines=12> */
.L_x_134:
[----:B------:R-:W-:Y:S05]  /*7f00*/  BSYNC B1 ;  /* 0x0000000000017941 */ /* 0x000fea0003800000 */
.L_x_133:
        /* <DEDUP_REMOVED lines=12> */
.L_x_136:
[----:B------:R-:W-:Y:S05]  /*7fd0*/  BSYNC B1 ;  /* 0x0000000000017941 */ /* 0x000fea0003800000 */
.L_x_135:
        /* <DEDUP_REMOVED lines=12> */
.L_x_138:
[----:B------:R-:W-:Y:S05]  /*80a0*/  BSYNC B1 ;  /* 0x0000000000017941 */ /* 0x000fea0003800000 */
.L_x_137:
        /* <DEDUP_REMOVED lines=12> */
.L_x_140:
[----:B------:R-:W-:Y:S05]  /*8170*/  BSYNC B1 ;  /* 0x0000000000017941 */ /* 0x000fea0003800000 */
.L_x_139:
        /* <DEDUP_REMOVED lines=12> */
.L_x_142:
[----:B------:R-:W-:Y:S05]  /*8240*/  BSYNC B1 ;  /* 0x0000000000017941 */ /* 0x000fea0003800000 */
.L_x_141:
        /* <DEDUP_REMOVED lines=12> */
.L_x_144:
[----:B------:R-:W-:Y:S05]  /*8310*/  BSYNC B1 ;  /* 0x0000000000017941 */ /* 0x000fea0003800000 */
.L_x_143:
        /* <DEDUP_REMOVED lines=12> */
.L_x_146:
[----:B------:R-:W-:Y:S05]  /*83e0*/  BSYNC B1 ;  /* 0x0000000000017941 */ /* 0x000fea0003800000 */
.L_x_145:
        /* <DEDUP_REMOVED lines=12> */
.L_x_148:
[----:B------:R-:W-:Y:S05]  /*84b0*/  BSYNC B1 ;  /* 0x0000000000017941 */ /* 0x000fea0003800000 */
.L_x_147:
        /* <DEDUP_REMOVED lines=12> */
.L_x_150:
[----:B------:R-:W-:Y:S05]  /*8580*/  BSYNC B1 ;  /* 0x0000000000017941 */ /* 0x000fea0003800000 */
.L_x_149:
        /* <DEDUP_REMOVED lines=12> */
.L_x_152:
[----:B------:R-:W-:Y:S05]  /*8650*/  BSYNC B1 ;  /* 0x0000000000017941 */ /* 0x000fea0003800000 */
.L_x_151:
        /* <DEDUP_REMOVED lines=12> */
.L_x_154:
[----:B------:R-:W-:Y:S05]  /*8720*/  BSYNC B1 ;  /* 0x0000000000017941 */ /* 0x000fea0003800000 */
.L_x_153:
        /* <DEDUP_REMOVED lines=12> */
.L_x_156:
[----:B------:R-:W-:Y:S05]  /*87f0*/  BSYNC B1 ;  /* 0x0000000000017941 */ /* 0x000fea0003800000 */
.L_x_155:
        /* <DEDUP_REMOVED lines=12> */
.L_x_158:
[----:B------:R-:W-:Y:S05]  /*88c0*/  BSYNC B1 ;  /* 0x0000000000017941 */ /* 0x000fea0003800000 */
.L_x_157:
        /* <DEDUP_REMOVED lines=12> */
.L_x_160:
[----:B------:R-:W-:Y:S05]  /*8990*/  BSYNC B1 ;  /* 0x0000000000017941 */ /* 0x000fea0003800000 */
.L_x_159:
        /* <DEDUP_REMOVED lines=12> */
.L_x_162:
[----:B------:R-:W-:Y:S05]  /*8a60*/  BSYNC B1 ;  /* 0x0000000000017941 */ /* 0x000fea0003800000 */
.L_x_161:
        /* <DEDUP_REMOVED lines=12> */
.L_x_164:
[----:B------:R-:W-:Y:S05]  /*8b30*/  BSYNC B1 ;  /* 0x0000000000017941 */ /* 0x000fea0003800000 */
.L_x_163:
        /* <DEDUP_REMOVED lines=12> */
.L_x_166:
[----:B------:R-:W-:Y:S05]  /*8c00*/  BSYNC B1 ;  /* 0x0000000000017941 */ /* 0x000fea0003800000 */
.L_x_165:
        /* <DEDUP_REMOVED lines=12> */
.L_x_168:
[----:B------:R-:W-:Y:S05]  /*8cd0*/  BSYNC B1 ;  /* 0x0000000000017941 */ /* 0x000fea0003800000 */
.L_x_167:
        /* <DEDUP_REMOVED lines=12> */
.L_x_170:
[----:B------:R-:W-:Y:S05]  /*8da0*/  BSYNC B1 ;  /* 0x0000000000017941 */ /* 0x000fea0003800000 */
.L_x_169:
        /* <DEDUP_REMOVED lines=12> */
.L_x_172:
[----:B------:R-:W-:Y:S05]  /*8e70*/  BSYNC B1 ;  /* 0x0000000000017941 */ /* 0x000fea0003800000 */
.L_x_171:
        /* <DEDUP_REMOVED lines=12> */
.L_x_174:
[----:B------:R-:W-:Y:S05]  /*8f40*/  BSYNC B1 ;  /* 0x0000000000017941 */ /* 0x000fea0003800000 */
.L_x_173:
        /* <DEDUP_REMOVED lines=12> */
.L_x_176:
[----:B------:R-:W-:Y:S05]  /*9010*/  BSYNC B1 ;  /* 0x0000000000017941 */ /* 0x000fea0003800000 */
.L_x_175:
        /* <DEDUP_REMOVED lines=12> */
.L_x_178:
[----:B------:R-:W-:Y:S05]  /*90e0*/  BSYNC B1 ;  /* 0x0000000000017941 */ /* 0x000fea0003800000 */
.L_x_177:
        /* <DEDUP_REMOVED lines=12> */
.L_x_180:
[----:B------:R-:W-:Y:S05]  /*91b0*/  BSYNC B1 ;  /* 0x0000000000017941 */ /* 0x000fea0003800000 */
.L_x_179:
        /* <DEDUP_REMOVED lines=12> */
.L_x_182:
[----:B------:R-:W-:Y:S05]  /*9280*/  BSYNC B1 ;  /* 0x0000000000017941 */ /* 0x000fea0003800000 */
.L_x_181:
        /* <DEDUP_REMOVED lines=12> */
.L_x_184:
[----:B------:R-:W-:Y:S05]  /*9350*/  BSYNC B1 ;  /* 0x0000000000017941 */ /* 0x000fea0003800000 */
.L_x_183:
        /* <DEDUP_REMOVED lines=12> */
.L_x_186:
[----:B------:R-:W-:Y:S05]  /*9420*/  BSYNC B1 ;  /* 0x0000000000017941 */ /* 0x000fea0003800000 */
.L_x_185:
        /* <DEDUP_REMOVED lines=12> */
.L_x_188:
[----:B------:R-:W-:Y:S05]  /*94f0*/  BSYNC B1 ;  /* 0x0000000000017941 */ /* 0x000fea0003800000 */
.L_x_187:
        /* <DEDUP_REMOVED lines=12> */
.L_x_190:
[----:B------:R-:W-:Y:S05]  /*95c0*/  BSYNC B1 ;  /* 0x0000000000017941 */ /* 0x000fea0003800000 */
.L_x_189:
[----:B-----5:R-:W-:Y:S01]  /*95d0*/  LOP3.LUT R32, R32, 0xff, RZ, 0xc0, !PT ;  /* 0x000000ff20207812 */ /* 0x020fe200078ec0ff */
[----:B------:R-:W-:Y:S01]  /*95e0*/  BSSY B1, `(.L_x_191) ;  /* 0x000000b000017945 */ /* 0x000fe20003800000 */
[----:B------:R-:W-:Y:S02]  /*95f0*/  ISETP.LT.OR P4, PT, R35, 0x99, !P0 ;  /* 0x000000992300780c */ /* 0x000fe40004781670 */
[----:B------:R-:W-:-:S05]  /*9600*/  F2FP.F16.E5M2.UNPACK_B R32, R32 ;  /* 0x00000020ff20723e */ /* 0x000fca00020004ff */
[----:B------:R-:W-:-:S05]  /*9610*/  HADD2.F32 R32, -RZ, R32.H0_H0 ;  /* 0x20000020ff207230 */ /* 0x000fca0000004100 */
[----:B------:R-:W-:-:S04]  /*9620*/  FMUL R32, R32, UR21 ;  /* 0x0000001520207c20 */ /* 0x000fc80008400000 */
[----:B------:R-:W-:Y:S01]  /*9630*/  FFMA R32, R23, UR20, R32 ;  /* 0x0000001417207c23 */ /* 0x000fe20008000020 */
[----:B------:R-:W-:-:S04]  /*9640*/  PRMT R23, RZ, 0x7610, R23 ;  /* 0x00007610ff177816 */ /* 0x000fc80000000017 */
[----:B--2---:R-:W-:-:S05]  /*9650*/  F2FP.SATFINITE.E5M2.F32.PACK_AB_MERGE_C R33, RZ, R32, RZ ;  /* 0x00000020ff21723e */ /* 0x004fca00048060ff */
[----:B------:R2:W-:Y:S01]  /*9660*/  @!P3 STG.E.U8 desc[UR18][R26.64+0x91], R33 ;  /* 0x000091211a00b986 */ /* 0x0005e2000c101112 */
[----:B------:R-:W-:Y:S05]  /*9670*/  @P4 BRA `(.L_x_192) ;  /* 0x0000000000044947 */ /* 0x000fea0003800000 */
[----:B------:R0:W5:Y:S02]  /*9680*/  LDG.E.U8 R23, desc[UR18][R28.64+0x98] ;  /* 0x000098121c177981 */ /* 0x000164000c1e1100 */
.L_x_192:
[----:B------:R-:W-:Y:S05]  /*9690*/  BSYNC B1 ;  /* 0x0000000000017941 */ /* 0x000fea0003800000 */
.L_x_191:
        /* <DEDUP_REMOVED lines=8> */
[----:B------:R-:W-:-:S05]  /*9720*/  F2FP.SATFINITE.E5M2.F32.PACK_AB_MERGE_C R23, RZ, R23, RZ ;  /* 0x00000017ff17723e */ /* 0x000fca00048060ff */
[----:B------:R0:W-:Y:S01]  /*9730*/  @!P4 STG.E.U8 desc[UR18][R24.64+0x98], R23 ;  /* 0x000098171800c986 */ /* 0x0001e2000c101112 */
[----:B------:R-:W-:Y:S05]  /*9740*/  @P3 BRA `(.L_x_194) ;  /* 0x0000000000043947 */ /* 0x000fea0003800000 */
[----:B------:R0:W5:Y:S02]  /*9750*/  LDG.E.U8 R22, desc[UR18][R28.64+0x99] ;  /* 0x000099121c167981 */ /* 0x000164000c1e1100 */
.L_x_194:
[----:B------:R-:W-:Y:S05]  /*9760*/  BSYNC B1 ;  /* 0x0000000000017941 */ /* 0x000fea0003800000 */
.L_x_193:
        /* <DEDUP_REMOVED lines=8> */
[----:B0-----:R-:W-:-:S05]  /*97f0*/  F2FP.SATFINITE.E5M2.F32.PACK_AB_MERGE_C R23, RZ, R22, RZ ;  /* 0x00000016ff17723e */ /* 0x001fca00048060ff */
[----:B------:R0:W-:Y:S01]  /*9800*/  @!P3 STG.E.U8 desc[UR18][R24.64+0x99], R23 ;  /* 0x000099171800b986 */ /* 0x0001e2000c101112 */
[----:B------:R-:W-:Y:S05]  /*9810*/  @P4 BRA `(.L_x_196) ;  /* 0x0000000000044947 */ /* 0x000fea0003800000 */
[----:B------:R0:W5:Y:S02]  /*9820*/  LDG.E.U8 R21, desc[UR18][R30.64+0x98] ;  /* 0x000098121e157981 */ /* 0x000164000c1e1100 */
.L_x_196:
[----:B------:R-:W-:Y:S05]  /*9830*/  BSYNC B1 ;  /* 0x0000000000017941 */ /* 0x000fea0003800000 */
.L_x_195:
        /* <DEDUP_REMOVED lines=12> */
.L_x_198:
[----:B------:R-:W-:Y:S05]  /*9900*/  BSYNC B1 ;  /* 0x0000000000017941 */ /* 0x000fea0003800000 */
.L_x_197:
        /* <DEDUP_REMOVED lines=12> */
.L_x_200:
[----:B------:R-:W-:Y:S05]  /*99d0*/  BSYNC B1 ;  /* 0x0000000000017941 */ /* 0x000fea0003800000 */
.L_x_199:
        /* <DEDUP_REMOVED lines=12> */
.L_x_202:
[----:B------:R-:W-:Y:S05]  /*9aa0*/  BSYNC B1 ;  /* 0x0000000000017941 */ /* 0x000fea0003800000 */
.L_x_201:
        /* <DEDUP_REMOVED lines=12> */
.L_x_204:
[----:B------:R-:W-:Y:S05]  /*9b70*/  BSYNC B1 ;  /* 0x0000000000017941 */ /* 0x000fea0003800000 */
.L_x_203:
        /* <DEDUP_REMOVED lines=12> */
.L_x_206:
[----:B------:R-:W-:Y:S05]  /*9c40*/  BSYNC B1 ;  /* 0x0000000000017941 */ /* 0x000fea0003800000 */
.L_x_205:
        /* <DEDUP_REMOVED lines=12> */
.L_x_208:
[----:B------:R-:W-:Y:S05]  /*9d10*/  BSYNC B1 ;  /* 0x0000000000017941 */ /* 0x000fea0003800000 */
.L_x_207:
        /* <DEDUP_REMOVED lines=12> */
.L_x_210:
[----:B------:R-:W-:Y:S05]  /*9de0*/  BSYNC B1 ;  /* 0x0000000000017941 */ /* 0x000fea0003800000 */
.L_x_209:
        /* <DEDUP_REMOVED lines=12> */
.L_x_212:
[----:B------:R-:W-:Y:S05]  /*9eb0*/  BSYNC B1 ;  /* 0x0000000000017941 */ /* 0x000fea0003800000 */
.L_x_211:
        /* <DEDUP_REMOVED lines=12> */
.L_x_214:
[----:B------:R-:W-:Y:S05]  /*9f80*/  BSYNC B1 ;  /* 0x0000000000017941 */ /* 0x000fea0003800000 */
.L_x_213:
        /* <DEDUP_REMOVED lines=12> */
.L_x_216:
[----:B------:R-:W-:Y:S05]  /*a050*/  BSYNC B1 ;  /* 0x0000000000017941 */ /* 0x000fea0003800000 */
.L_x_215:
        /* <DEDUP_REMOVED lines=12> */
.L_x_218:
[----:B------:R-:W-:Y:S05]  /*a120*/  BSYNC B1 ;  /* 0x0000000000017941 */ /* 0x000fea0003800000 */
.L_x_217:
        /* <DEDUP_REMOVED lines=12> */
.L_x_220:
[----:B------:R-:W-:Y:S05]  /*a1f0*/  BSYNC B1 ;  /* 0x0000000000017941 */ /* 0x000fea0003800000 */
.L_x_219:
        /* <DEDUP_REMOVED lines=12> */
.L_x_222:
[----:B------:R-:W-:Y:S05]  /*a2c0*/  BSYNC B1 ;  /* 0x0000000000017941 */ /* 0x000fea0003800000 */
.L_x_221:
        /* <DEDUP_REMOVED lines=12> */
.L_x_224:
[----:B------:R-:W-:Y:S05]  /*a390*/  BSYNC B1 ;  /* 0x0000000000017941 */ /* 0x000fea0003800000 */
.L_x_223:
        /* <DEDUP_REMOVED lines=12> */
.L_x_226:
[----:B------:R-:W-:Y:S05]  /*a460*/  BSYNC B1 ;  /* 0x0000000000017941 */ /* 0x000fea0003800000 */
.L_x_225:
        /* <DEDUP_REMOVED lines=12> */
.L_x_228:
[----:B------:R-:W-:Y:S05]  /*a530*/  BSYNC B1 ;  /* 0x0000000000017941 */ /* 0x000fea0003800000 */
.L_x_227:
        /* <DEDUP_REMOVED lines=12> */
.L_x_230:
[----:B------:R-:W-:Y:S05]  /*a600*/  BSYNC B1 ;  /* 0x0000000000017941 */ /* 0x000fea0003800000 */
.L_x_229:
        /* <DEDUP_REMOVED lines=12> */
.L_x_232:
[----:B------:R-:W-:Y:S05]  /*a6d0*/  BSYNC B1 ;  /* 0x0000000000017941 */ /* 0x000fea0003800000 */
.L_x_231:
        /* <DEDUP_REMOVED lines=12> */
.L_x_234:
[----:B------:R-:W-:Y:S05]  /*a7a0*/  BSYNC B1 ;  /* 0x0000000000017941 */ /* 0x000fea0003800000 */
.L_x_233:
[----:B-----5:R-:W-:Y:S01]  /*a7b0*/  LOP3.LUT R2, R2, 0xff, RZ, 0xc0, !PT ;  /* 0x000000ff02027812 */ /* 0x020fe200078ec0ff */
[----:B------:R-:W-:Y:S01]  /*a7c0*/  BSSY B1, `(.L_x_235) ;  /* 0x000000b000017945 */ /* 0x000fe20003800000 */
[----:B------:R-:W-:Y:S02]  /*a7d0*/  ISETP.LT.OR P4, PT, R35, 0xc1, !P1 ;  /* 0x000000c12300780c */ /* 0x000fe40004f81670 */
[----:B------:R-:W-:-:S05]  /*a7e0*/  F2FP.F16.E5M2.UNPACK_B R2, R2 ;  /* 0x00000002ff02723e */ /* 0x000fca00020004ff */
[----:B------:R-:W-:-:S05]  /*a7f0*/  HADD2.F32 R2, -RZ, R2.H0_H0 ;  /* 0x20000002ff027230 */ /* 0x000fca0000004100 */
[----:B0-----:R-:W-:-:S04]  /*a800*/  FMUL R3, R2, UR21 ;  /* 0x0000001502037c20 */ /* 0x001fc80008400000 */
[----:B------:R-:W-:Y:S01]  /*a810*/  FFMA R3, R0, UR20, R3 ;  /* 0x0000001400037c23 */ /* 0x000fe20008000003 */
[----:B------:R-:W-:-:S04]  /*a820*/  PRMT R0, RZ, 0x7610, R0 ;  /* 0x00007610ff007816 */ /* 0x000fc80000000000 */
[----:B------:R-:W-:-:S05]  /*a830*/  F2FP.SATFINITE.E5M2.F32.PACK_AB_MERGE_C R3, RZ, R3, RZ ;  /* 0x00000003ff03723e */ /* 0x000fca00048060ff */
[----:B------:R0:W-:Y:S01]  /*a840*/  @!P3 STG.E.U8 desc[UR18][R24.64+0xc1], R3 ;  /* 0x0000c1031800b986 */ /* 0x0001e2000c101112 */
[----:B------:R-:W-:Y:S05]  /*a850*/  @P4 BRA `(.L_x_236) ;  /* 0x0000000000044947 */ /* 0x000fea0003800000 */
[----:B------:R0:W5:Y:S02]  /*a860*/  LDG.E.U8 R0, desc[UR18][R30.64+0xc0] ;  /* 0x0000c0121e007981 */ /* 0x000164000c1e1100 */
.L_x_236:
[----:B------:R-:W-:Y:S05]  /*a870*/  BSYNC B1 ;  /* 0x0000000000017941 */ /* 0x000fea0003800000 */
.L_x_235:
[----:B------:R-:W2:Y:S01]  /*a880*/  LDL.LU R2, [R1] ;  /* 0x0000000001027983 */ /* 0x000ea20000300800 */
[----:B-----5:R-:W-:Y:S01]  /*a890*/  LOP3.LUT R0, R0, 0xff, RZ, 0xc0, !PT ;  /* 0x000000ff00007812 */ /* 0x020fe200078ec0ff */
[----:B------:R-:W-:Y:S01]  /*a8a0*/  BSSY B1, `(.L_x_237) ;  /* 0x000000b000017945 */ /* 0x000fe20003800000 */
[----:B------:R-:W-:Y:S02]  /*a8b0*/  ISETP.LT.OR P3, PT, R35, 0xc2, !P1 ;  /* 0x000000c22300780c */ /* 0x000fe40004f61670 */
[----:B------:R-:W-:-:S05]  /*a8c0*/  F2FP.F16.E5M2.UNPACK_B R0, R0 ;  /* 0x00000000ff00723e */ /* 0x000fca00020004ff */
[----:B------:R-:W-:-:S05]  /*a8d0*/  HADD2.F32 R0, -RZ, R0.H0_H0 ;  /* 0x20000000ff007230 */ /* 0x000fca0000004100 */
[----:B------:R-:W-:-:S04]  /*a8e0*/  FMUL R0, R0, UR21 ;  /* 0x0000001500007c20 */ /* 0x000fc80008400000 */
[----:B--2---:R-:W-:-:S05]  /*a8f0*/  FFMA R0, R2, UR20, R0 ;  /* 0x0000001402007c23 */ /* 0x004fca0008000000 */
[----:B0-----:R-:W-:Y:S02]  /*a900*/  F2FP.SATFINITE.E5M2.F32.PACK_AB_MERGE_C R3, RZ, R0, RZ ;  /* 0x00000000ff03723e */ /* 0x001fe400048060ff */
[----:B------:R-:W-:-:S03]  /*a910*/  PRMT R0, RZ, 0x7610, R0 ;  /* 0x00007610ff007816 */ /* 0x000fc60000000000 */
[----:B------:R0:W-:Y:S01]  /*a920*/  @!P4 STG.E.U8 desc[UR18][R26.64+0xc0], R3 ;  /* 0x0000c0031a00c986 */ /* 0x0001e2000c101112 */
[----:B------:R-:W-:Y:S05]  /*a930*/  @P3 BRA `(.L_x_238) ;  /* 0x0000000000043947 */ /* 0x000fea0003800000 */
[----:B------:R2:W5:Y:S02]  /*a940*/  LDG.E.U8 R0, desc[UR18][R30.64+0xc1] ;  /* 0x0000c1121e007981 */ /* 0x000564000c1e1100 */
.L_x_238:
[----:B------:R-:W-:Y:S05]  /*a950*/  BSYNC B1 ;  /* 0x0000000000017941 */ /* 0x000fea0003800000 */
.L_x_237:
[----:B------:R-:W3:Y:S01]  /*a960*/  LDL.LU R2, [R1+0x4] ;  /* 0x0000040001027983 */ /* 0x000ee20000300800 */
[----:B-----5:R-:W-:Y:S01]  /*a970*/  LOP3.LUT R0, R0, 0xff, RZ, 0xc0, !PT ;  /* 0x000000ff00007812 */ /* 0x020fe200078ec0ff */
[----:B------:R-:W-:Y:S01]  /*a980*/  BSSY B1, `(.L_x_239) ;  /* 0x000000b000017945 */ /* 0x000fe20003800000 */
[----:B------:R-:W-:Y:S02]  /*a990*/  ISETP.LT.OR P4, PT, R35, 0xc9, !P0 ;  /* 0x000000c92300780c */ /* 0x000fe40004781670 */
[----:B------:R-:W-:-:S05]  /*a9a0*/  F2FP.F16.E5M2.UNPACK_B R0, R0 ;  /* 0x00000000ff00723e */ /* 0x000fca00020004ff */
[----:B------:R-:W-:-:S05]  /*a9b0*/  HADD2.F32 R0, -RZ, R0.H0_H0 ;  /* 0x20000000ff007230 */ /* 0x000fca0000004100 */
[----:B------:R-:W-:-:S04]  /*a9c0*/  FMUL R0, R0, UR21 ;  /* 0x0000001500007c20 */ /* 0x000fc80008400000 */
[----:B---3--:R-:W-:-:S05]  /*a9d0*/  FFMA R0, R2, UR20, R0 ;  /* 0x0000001402007c23 */ /* 0x008fca0008000000 */
[----:B0-----:R-:W-:Y:S02]  /*a9e0*/  F2FP.SATFINITE.E5M2.F32.PACK_AB_MERGE_C R3, RZ, R0, RZ ;  /* 0x00000000ff03723e */ /* 0x001fe400048060ff */
[----:B------:R-:W-:-:S03]  /*a9f0*/  PRMT R0, RZ, 0x7610, R0 ;  /* 0x00007610ff007816 */ /* 0x000fc60000000000 */
[----:B------:R0:W-:Y:S01]  /*aa00*/  @!P3 STG.E.U8 desc[UR18][R26.64+0xc1], R3 ;  /* 0x0000c1031a00b986 */ /* 0x0001e2000c101112 */
[----:B------:R-:W-:Y:S05]  /*aa10*/  @P4 BRA `(.L_x_240) ;  /* 0x0000000000044947 */ /* 0x000fea0003800000 */
[----:B------:R3:W5:Y:S02]  /*aa20*/  LDG.E.U8 R0, desc[UR18][R28.64+0xc8] ;  /* 0x0000c8121c007981 */ /* 0x000764000c1e1100 */
.L_x_240:
[----:B------:R-:W-:Y:S05]  /*aa30*/  BSYNC B1 ;  /* 0x0000000000017941 */ /* 0x000fea0003800000 */
.L_x_239:
[----:B------:R-:W2:Y:S01]  /*aa40*/  LDL.LU R2, [R1+0x8] ;  /* 0x0000080001027983 */ /* 0x000ea20000300800 */
        /* <DEDUP_REMOVED lines=12> */
.L_x_242:
[----:B------:R-:W-:Y:S05]  /*ab10*/  BSYNC B1 ;  /* 0x0000000000017941 */ /* 0x000fea0003800000 */
.L_x_241:
        /* <DEDUP_REMOVED lines=13> */
.L_x_244:
[----:B------:R-:W-:Y:S05]  /*abf0*/  BSYNC B1 ;  /* 0x0000000000017941 */ /* 0x000fea0003800000 */
.L_x_243:
        /* <DEDUP_REMOVED lines=13> */
.L_x_246:
[----:B------:R-:W-:Y:S05]  /*acd0*/  BSYNC B1 ;  /* 0x0000000000017941 */ /* 0x000fea0003800000 */
.L_x_245:
        /* <DEDUP_REMOVED lines=13> */
.L_x_248:
[----:B------:R-:W-:Y:S05]  /*adb0*/  BSYNC B1 ;  /* 0x0000000000017941 */ /* 0x000fea0003800000 */
.L_x_247:
        /* <DEDUP_REMOVED lines=13> */
.L_x_250:
[----:B------:R-:W-:Y:S05]  /*ae90*/  BSYNC B1 ;  /* 0x0000000000017941 */ /* 0x000fea0003800000 */
.L_x_249:
        /* <DEDUP_REMOVED lines=13> */
.L_x_252:
[----:B------:R-:W-:Y:S05]  /*af70*/  BSYNC B1 ;  /* 0x0000000000017941 */ /* 0x000fea0003800000 */
.L_x_251:
        /* <DEDUP_REMOVED lines=13> */
.L_x_254:
[----:B------:R-:W-:Y:S05]  /*b050*/  BSYNC B1 ;  /* 0x0000000000017941 */ /* 0x000fea0003800000 */
.L_x_253:
        /* <DEDUP_REMOVED lines=13> */
.L_x_256:
[----:B------:R-:W-:Y:S05]  /*b130*/  BSYNC B1 ;  /* 0x0000000000017941 */ /* 0x000fea0003800000 */
.L_x_255:
        /* <DEDUP_REMOVED lines=13> */
.L_x_258:
[----:B------:R-:W-:Y:S05]  /*b210*/  BSYNC B1 ;  /* 0x0000000000017941 */ /* 0x000fea0003800000 */
.L_x_257:
        /* <DEDUP_REMOVED lines=13> */
.L_x_260:
[----:B------:R-:W-:Y:S05]  /*b2f0*/  BSYNC B1 ;  /* 0x0000000000017941 */ /* 0x000fea0003800000 */
.L_x_259:
        /* <DEDUP_REMOVED lines=13> */
.L_x_262:
[----:B------:R-:W-:Y:S05]  /*b3d0*/  BSYNC B1 ;  /* 0x0000000000017941 */ /* 0x000fea0003800000 */
.L_x_261:
        /* <DEDUP_REMOVED lines=13> */
.L_x_264:
[----:B------:R-:W-:Y:S05]  /*b4b0*/  BSYNC B1 ;  /* 0x0000000000017941 */ /* 0x000fea0003800000 */
.L_x_263:
        /* <DEDUP_REMOVED lines=13> */
.L_x_266:
[----:B------:R-:W-:Y:S05]  /*b590*/  BSYNC B1 ;  /* 0x0000000000017941 */ /* 0x000fea0003800000 */
.L_x_265:
        /* <DEDUP_REMOVED lines=13> */
.L_x_268:
[----:B------:R-:W-:Y:S05]  /*b670*/  BSYNC B1 ;  /* 0x0000000000017941 */ /* 0x000fea0003800000 */
.L_x_267:
        /* <DEDUP_REMOVED lines=13> */
.L_x_270:
[----:B------:R-:W-:Y:S05]  /*b750*/  BSYNC B1 ;  /* 0x0000000000017941 */ /* 0x000fea0003800000 */
.L_x_269:
        /* <DEDUP_REMOVED lines=13> */
.L_x_272:
[----:B------:R-:W-:Y:S05]  /*b830*/  BSYNC B1 ;  /* 0x0000000000017941 */ /* 0x000fea0003800000 */
.L_x_271:
        /* <DEDUP_REMOVED lines=13> */
.L_x_274:
[----:B------:R-:W-:Y:S05]  /*b910*/  BSYNC B1 ;  /* 0x0000000000017941 */ /* 0x000fea0003800000 */
.L_x_273:
        /* <DEDUP_REMOVED lines=13> */
.L_x_276:
[----:B------:R-:W-:Y:S05]  /*b9f0*/  BSYNC B1 ;  /* 0x0000000000017941 */ /* 0x000fea0003800000 */
.L_x_275:
        /* <DEDUP_REMOVED lines=13> */
.L_x_278:
[----:B------:R-:W-:Y:S05]  /*bad0*/  BSYNC B1 ;  /* 0x0000000000017941 */ /* 0x000fea0003800000 */
.L_x_277:
        /* <DEDUP_REMOVED lines=13> */
.L_x_280:
[----:B------:R-:W-:Y:S05]  /*bbb0*/  BSYNC B1 ;  /* 0x0000000000017941 */ /* 0x000fea0003800000 */
.L_x_279:
        /* <DEDUP_REMOVED lines=13> */
.L_x_282:
[----:B------:R-:W-:Y:S05]  /*bc90*/  BSYNC B1 ;  /* 0x0000000000017941 */ /* 0x000fea0003800000 */
.L_x_281:
        /* <DEDUP_REMOVED lines=13> */
.L_x_284:
[----:B------:R-:W-:Y:S05]  /*bd70*/  BSYNC B1 ;  /* 0x0000000000017941 */ /* 0x000fea0003800000 */
.L_x_283:
        /* <DEDUP_REMOVED lines=13> */
.L_x_286:
[----:B------:R-:W-:Y:S05]  /*be50*/  BSYNC B1 ;  /* 0x0000000000017941 */ /* 0x000fea0003800000 */
.L_x_285:
        /* <DEDUP_REMOVED lines=13> */
.L_x_288:
[----:B------:R-:W-:Y:S05]  /*bf30*/  BSYNC B1 ;  /* 0x0000000000017941 */ /* 0x000fea0003800000 */
.L_x_287:
        /* <DEDUP_REMOVED lines=13> */
.L_x_290:
[----:B------:R-:W-:Y:S05]  /*c010*/  BSYNC B1 ;  /* 0x0000000000017941 */ /* 0x000fea0003800000 */
.L_x_289:
        /* <DEDUP_REMOVED lines=13> */
.L_x_292:
[----:B------:R-:W-:Y:S05]  /*c0f0*/  BSYNC B1 ;  /* 0x0000000000017941 */ /* 0x000fea0003800000 */
.L_x_291:
        /* <DEDUP_REMOVED lines=13> */
.L_x_294:
[----:B------:R-:W-:Y:S05]  /*c1d0*/  BSYNC B1 ;  /* 0x0000000000017941 */ /* 0x000fea0003800000 */
.L_x_293:
[----:B------:R-:W-:Y:S05]  /*c1e0*/  @P1 BRA `(.L_x_295) ;  /* 0x0000002000a41947 */ /* 0x000fea0003800000 */
[----:B------:R-:W2:Y:S01]  /*c1f0*/  LDL.LU R2, [R1+0x74] ;  /* 0x0000740001027983 */ /* 0x000ea20000300800 */
[----:B-----5:R-:W-:-:S04]  /*c200*/  LOP3.LUT R0, R0, 0xff, RZ, 0xc0, !PT ;  /* 0x000000ff00007812 */ /* 0x020fc800078ec0ff */
[----:B------:R-:W-:-:S05]  /*c210*/  F2FP.F16.E5M2.UNPACK_B R0, R0 ;  /* 0x00000000ff00723e */ /* 0x000fca00020004ff */
[----:B------:R-:W-:-:S05]  /*c220*/  HADD2.F32 R0, -RZ, R0.H0_H0 ;  /* 0x20000000ff007230 */ /* 0x000fca0000004100 */
[----:B------:R-:W-:-:S04]  /*c230*/  FMUL R0, R0, UR21 ;  /* 0x0000001500007c20 */ /* 0x000fc80008400000 */
[----:B--2---:R-:W-:-:S05]  /*c240*/  FFMA R0, R2, UR20, R0 ;  /* 0x0000001402007c23 */ /* 0x004fca0008000000 */
[----:B0-----:R-:W-:-:S05]  /*c250*/  F2FP.SATFINITE.E5M2.F32.PACK_AB_MERGE_C R3, RZ, R0, RZ ;  /* 0x00000000ff03723e */ /* 0x001fca00048060ff */
[----:B------:R0:W-:Y:S01]  /*c260*/  STG.E.U8 desc[UR18][R26.64+0xf9], R3 ;  /* 0x0000f9031a007986 */ /* 0x0001e2000c101112 */
[----:B------:R-:W-:Y:S05]  /*c270*/  BRA `(.L_x_295) ;  /* 0x0000002000807947 */ /* 0x000fea0003800000 */
.L_x_38:
[----:B------:R-:W-:Y:S01]  /*c280*/  ISETP.GE.AND P1, PT, R38, 0x1, PT ;  /* 0x000000012600780c */ /* 0x000fe20003f26270 */
[----:B------:R-:W-:Y:S01]  /*c290*/  FMUL R226, R226, UR20 ;  /* 0x00000014e2e27c20 */ /* 0x000fe20008400000 */
[----:B------:R-:W2:Y:S01]  /*c2a0*/  LDL.LU R227, [R1+0x10] ;  /* 0x0000100001e37983 */ /* 0x000ea20000300800 */
[----:B------:R-:W-:Y:S01]  /*c2b0*/  ISETP.GE.AND P0, PT, R38, 0x9, PT ;  /* 0x000000092600780c */ /* 0x000fe20003f06270 */
[----:B------:R-:W-:Y:S01]  /*c2c0*/  FMUL R225, R225, UR20 ;  /* 0x00000014e1e17c20 */ /* 0x000fe20008400000 */
[C---:B------:R-:W-:Y:S02]  /*c2d0*/  ISETP.LT.OR P4, PT, R35.reuse, 0x1, !P1 ;  /* 0x000000012300780c */ /* 0x040fe40004f81670 */
[C---:B------:R-:W-:Y:S02]  /*c2e0*/  ISETP.LT.OR P5, PT, R35.reuse, 0x2, !P1 ;  /* 0x000000022300780c */ /* 0x040fe40004fa1670 */
[----:B------:R-:W-:Y:S02]  /*c2f0*/  F2FP.SATFINITE.E5M2.F32.PACK_AB_MERGE_C R29, RZ, R226, RZ ;  /* 0x000000e2ff1d723e */ /* 0x000fe400048060ff */
[C---:B------:R-:W-:Y:S01]  /*c300*/  ISETP.LT.OR P3, PT, R35.reuse, 0x1, !P0 ;  /* 0x000000012300780c */ /* 0x040fe20004761670 */
[----:B------:R-:W-:Y:S01]  /*c310*/  FMUL R224, R224, UR20 ;  /* 0x00000014e0e07c20 */ /* 0x000fe20008400000 */
[----:B------:R-:W-:Y:S01]  /*c320*/  ISETP.LT.OR P6, PT, R35, 0xa, !P1 ;  /* 0x0000000a2300780c */ /* 0x000fe20004fc1670 */
[----:B------:R-:W-:Y:S01]  /*c330*/  FMUL R223, R223, UR20 ;  /* 0x00000014dfdf7c20 */ /* 0x000fe20008400000 */
[----:B------:R-:W-:Y:S01]  /*c340*/  F2FP.SATFINITE.E5M2.F32.PACK_AB_MERGE_C R225, RZ, R225, RZ ;  /* 0x000000e1ffe1723e */ /* 0x000fe200048060ff */
[----:B------:R-:W-:Y:S01]  /*c350*/  FMUL R221, R221, UR20 ;  /* 0x00000014dddd7c20 */ /* 0x000fe20008400000 */
[----:B------:R-:W-:Y:S01]  /*c360*/  FMUL R222, R222, UR20 ;  /* 0x00000014dede7c20 */ /* 0x000fe20008400000 */
[----:B------:R0:W-:Y:S01]  /*c370*/  @!P4 STG.E.U8 desc[UR18][R24.64], R29 ;  /* 0x0000001d1800c986 */ /* 0x0001e2000c101112 */
[----:B------:R-:W-:-:S02]  /*c380*/  ISETP.LT.OR P4, PT, R35, 0x2, !P0 ;  /* 0x000000022300780c */ /* 0x000fc40004781670 */
[----:B------:R-:W-:Y:S01]  /*c390*/  F2FP.SATFINITE.E5M2.F32.PACK_AB_MERGE_C R31, RZ, R224, RZ ;  /* 0x000000e0ff1f723e */ /* 0x000fe200048060ff */
[----:B------:R3:W-:Y:S01]  /*c3a0*/  @!P5 STG.E.U8 desc[UR18][R24.64+0x1], R225 ;  /* 0x000001e11800d986 */ /* 0x0007e2000c101112 */
[C---:B------:R-:W-:Y:S02]  /*c3b0*/  ISETP.LT.OR P5, PT, R35.reuse, 0x9, !P1 ;  /* 0x000000092300780c */ /* 0x040fe40004fa1670 */
[----:B------:R-:W-:Y:S01]  /*c3c0*/  F2FP.SATFINITE.E5M2.F32.PACK_AB_MERGE_C R223, RZ, R223, RZ ;  /* 0x000000dfffdf723e */ /* 0x000fe200048060ff */
[----:B------:R-:W-:Y:S01]  /*c3d0*/  FMUL R220, R220, UR20 ;  /* 0x00000014dcdc7c20 */ /* 0x000fe20008400000 */
[----:B------:R-:W-:Y:S01]  /*c3e0*/  F2FP.SATFINITE.E5M2.F32.PACK_AB_MERGE_C R221, RZ, R221, RZ ;  /* 0x000000ddffdd723e */ /* 0x000fe200048060ff */
[----:B------:R-:W-:Y:S01]  /*c3f0*/  @!P3 STG.E.U8 desc[UR18][R26.64], R31 ;  /* 0x0000001f1a00b986 */ /* 0x000fe2000c101112 */
[----:B------:R-:W-:-:S03]  /*c400*/  ISETP.LT.OR P3, PT, R35, 0x9, !P0 ;  /* 0x000000092300780c */ /* 0x000fc60004761670 */
[----:B------:R-:W-:Y:S01]  /*c410*/  @!P4 STG.E.U8 desc[UR18][R26.64+0x1], R223 ;  /* 0x000001df1a00c986 */ /* 0x000fe2000c101112 */
[----:B------:R-:W-:-:S03]  /*c420*/  ISETP.LT.OR P4, PT, R35, 0xa, !P0 ;  /* 0x0000000a2300780c */ /* 0x000fc60004781670 */
[----:B------:R-:W-:Y:S01]  /*c430*/  @!P6 STG.E.U8 desc[UR18][R24.64+0x9], R221 ;  /* 0x000009dd1800e986 */ /* 0x000fe2000c101112 */
[----:B------:R-:W-:Y:S01]  /*c440*/  ISETP.LT.OR P6, PT, R35, 0x12, !P1 ;  /* 0x000000122300780c */ /* 0x000fe20004fc1670 */
[----:B------:R-:W-:Y:S01]  /*c450*/  FMUL R219, R219, UR20 ;  /* 0x00000014dbdb7c20 */ /* 0x000fe20008400000 */
[----:B0-----:R-:W-:Y:S01]  /*c460*/  F2FP.SATFINITE.E5M2.F32.PACK_AB_MERGE_C R29, RZ, R222, RZ ;  /* 0x000000deff1d723e */ /* 0x001fe200048060ff */
[----:B------:R-:W-:Y:S01]  /*c470*/  FMUL R217, R217, UR20 ;  /* 0x00000014d9d97c20 */ /* 0x000fe20008400000 */
[----:B------:R-:W4:Y:S01]  /*c480*/  LDL.LU R226, [R1+0xc] ;  /* 0x00000c0001e27983 */ /* 0x000f220000300800 */
[----:B------:R-:W-:Y:S02]  /*c490*/  F2FP.SATFINITE.E5M2.F32.PACK_AB_MERGE_C R33, RZ, R220, RZ ;  /* 0x000000dcff21723e */ /* 0x000fe400048060ff */
[----:B------:R-:W-:Y:S01]  /*c4a0*/  F2FP.SATFINITE.E5M2.F32.PACK_AB_MERGE_C R219, RZ, R219, RZ ;  /* 0x000000dbffdb723e */ /* 0x000fe200048060ff */
[----:B------:R0:W-:Y:S01]  /*c4b0*/  @!P5 STG.E.U8 desc[UR18][R24.64+0x8], R29 ;  /* 0x0000081d1800d986 */ /* 0x0001e2000c101112 */
[----:B------:R-:W-:-:S02]  /*c4c0*/  ISETP.LT.OR P5, PT, R35, 0x11, !P1 ;  /* 0x000000112300780c */ /* 0x000fc40004fa1670 */
[----:B------:R-:W-:Y:S01]  /*c4d0*/  F2FP.SATFINITE.E5M2.F32.PACK_AB_MERGE_C R217, RZ, R217, RZ ;  /* 0x000000d9ffd9723e */ /* 0x000fe200048060ff */
[----:B---3--:R-:W3:Y:S01]  /*c4e0*/  LDL.LU R225, [R1+0x8] ;  /* 0x0000080001e17983 */ /* 0x008ee20000300800 */
[----:B------:R-:W-:-:S03]  /*c4f0*/  FMUL R218, R218, UR20 ;  /* 0x00000014dada7c20 */ /* 0x000fc60008400000 */
[----:B------:R-:W4:Y:S04]  /*c500*/  LDL.LU R224, [R1+0x4] ;  /* 0x0000040001e07983 */ /* 0x000f280000300800 */
[----:B------:R-:W3:Y:S01]  /*c510*/  LDL.LU R222, [R1] ;  /* 0x0000000001de7983 */ /* 0x000ee20000300800 */
[----:B0-----:R-:W-:Y:S01]  /*c520*/  F2FP.SATFINITE.E5M2.F32.PACK_AB_MERGE_C R29, RZ, R218, RZ ;  /* 0x000000daff1d723e */ /* 0x001fe200048060ff */
[----:B------:R-:W-:Y:S01]  /*c530*/  FMUL R216, R216, UR20 ;  /* 0x00000014d8d87c20 */ /* 0x000fe20008400000 */
[----:B------:R-:W-:Y:S01]  /*c540*/  FMUL R215, R215, UR20 ;  /* 0x00000014d7d77c20 */ /* 0x000fe20008400000 */
[----:B------:R0:W-:Y:S01]  /*c550*/  @!P3 STG.E.U8 desc[UR18][R26.64+0x8], R33 ;  /* 0x000008211a00b986 */ /* 0x0001e2000c101112 */
[----:B------:R-:W-:Y:S01]  /*c560*/  ISETP.LT.OR P3, PT, R35, 0x11, !P0 ;  /* 0x000000112300780c */ /* 0x000fe20004761670 */
[----:B------:R-:W-:Y:S01]  /*c570*/  FMUL R213, R213, UR20 ;  /* 0x00000014d5d57c20 */ /* 0x000fe20008400000 */
[----:B------:R-:W-:Y:S01]  /*c580*/  F2FP.SATFINITE.E5M2.F32.PACK_AB_MERGE_C R31, RZ, R216, RZ ;  /* 0x000000d8ff1f723e */ /* 0x000fe200048060ff */
[----:B------:R-:W-:Y:S01]  /*c590*/  @!P4 STG.E.U8 desc[UR18][R26.64+0x9], R219 ;  /* 0x000009db1a00c986 */ /* 0x000fe2000c101112 */
[C---:B------:R-:W-:Y:S01]  /*c5a0*/  ISETP.LT.OR P4, PT, R35.reuse, 0x12, !P0 ;  /* 0x000000122300780c */ /* 0x040fe20004781670 */
[----:B------:R-:W-:Y:S01]  /*c5b0*/  FMUL R214, R214, UR20 ;  /* 0x00000014d6d67c20 */ /* 0x000fe20008400000 */
[----:B------:R-:W-:Y:S01]  /*c5c0*/  F2FP.SATFINITE.E5M2.F32.PACK_AB_MERGE_C R215, RZ, R215, RZ ;  /* 0x000000d7ffd7723e */ /* 0x000fe200048060ff */
[----:B------:R-:W-:Y:S01]  /*c5d0*/  @!P6 STG.E.U8 desc[UR18][R24.64+0x11], R217 ;  /* 0x000011d91800e986 */ /* 0x000fe2000c101112 */
[C---:B------:R-:W-:Y:S01]  /*c5e0*/  ISETP.LT.OR P6, PT, R35.reuse, 0x1a, !P1 ;  /* 0x0000001a2300780c */ /* 0x040fe20004fc1670 */
[----:B------:R-:W-:Y:S01]  /*c5f0*/  FMUL R212, R212, UR20 ;  /* 0x00000014d4d47c20 */ /* 0x000fe20008400000 */
[----:B------:R-:W-:Y:S01]  /*c600*/  F2FP.SATFINITE.E5M2.F32.PACK_AB_MERGE_C R213, RZ, R213, RZ ;  /* 0x000000d5ffd5723e */ /* 0x000fe200048060ff */
[----:B------:R1:W-:Y:S01]  /*c610*/  @!P5 STG.E.U8 desc[UR18][R24.64+0x10], R29 ;  /* 0x0000101d1800d986 */ /* 0x0003e2000c101112 */
[----:B------:R-:W-:Y:S01]  /*c620*/  ISETP.LT.OR P5, PT, R35, 0x19, !P1 ;  /* 0x000000192300780c */ /* 0x000fe20004fa1670 */
[----:B------:R-:W-:Y:S01]  /*c630*/  FMUL R211, R211, UR20 ;  /* 0x00000014d3d37c20 */ /* 0x000fe20008400000 */
[----:B------:R-:W-:Y:S01]  /*c640*/  FMUL R209, R209, UR20 ;  /* 0x00000014d1d17c20 */ /* 0x000fe20008400000 */
[----:B------:R1:W-:Y:S01]  /*c650*/  @!P3 STG.E.U8 desc[UR18][R26.64+0x10], R31 ;  /* 0x0000101f1a00b986 */ /* 0x0003e2000c101112 */
[C---:B------:R-:W-:Y:S01]  /*c660*/  ISETP.LT.OR P3, PT, R35.reuse, 0x19, !P0 ;  /* 0x000000192300780c */ /* 0x040fe20004761670 */
[----:B------:R-:W-:Y:S01]  /*c670*/  FMUL R210, R210, UR20 ;  /* 0x00000014d2d27c20 */ /* 0x000fe20008400000 */
[----:B0-----:R-:W-:Y:S01]  /*c680*/  F2FP.SATFINITE.E5M2.F32.PACK_AB_MERGE_C R33, RZ, R212, RZ ;  /* 0x000000d4ff21723e */ /* 0x001fe200048060ff */
[----:B------:R-:W-:Y:S01]  /*c690*/  @!P4 STG.E.U8 desc[UR18][R26.64+0x11], R215 ;  /* 0x000011d71a00c986 */ /* 0x000fe2000c101112 */
[C---:B------:R-:W-:Y:S01]  /*c6a0*/  ISETP.LT.OR P4, PT, R35.reuse, 0x1a, !P0 ;  /* 0x0000001a2300780c */ /* 0x040fe20004781670 */
[----:B------:R-:W-:Y:S01]  /*c6b0*/  FMUL R208, R208, UR20 ;  /* 0x00000014d0d07c20 */ /* 0x000fe20008400000 */
[----:B------:R-:W-:Y:S01]  /*c6c0*/  F2FP.SATFINITE.E5M2.F32.PACK_AB_MERGE_C R211, RZ, R211, RZ ;  /* 0x000000d3ffd3723e */ /* 0x000fe200048060ff */
[----:B------:R-:W-:Y:S01]  /*c6d0*/  @!P6 STG.E.U8 desc[UR18][R24.64+0x19], R213 ;  /* 0x000019d51800e986 */ /* 0x000fe2000c101112 */
[----:B------:R-:W-:Y:S01]  /*c6e0*/  ISETP.LT.OR P6, PT, R35, 0x22, !P1 ;  /* 0x000000222300780c */ /* 0x000fe20004fc1670 */
[----:B------:R-:W-:Y:S01]  /*c6f0*/  FMUL R207, R207, UR20 ;  /* 0x00000014cfcf7c20 */ /* 0x000fe20008400000 */
[----:B-1----:R-:W-:Y:S01]  /*c700*/  F2FP.SATFINITE.E5M2.F32.PACK_AB_MERGE_C R29, RZ, R214, RZ ;  /* 0x000000d6ff1d723e */ /* 0x002fe200048060ff */
[----:B------:R-:W-:Y:S01]  /*c710*/  FMUL R205, R205, UR20 ;  /* 0x00000014cdcd7c20 */ /* 0x000fe20008400000 */
[----:B------:R-:W-:Y:S01]  /*c720*/  F2FP.SATFINITE.E5M2.F32.PACK_AB_MERGE_C R209, RZ, R209, RZ ;  /* 0x000000d1ffd1723e */ /* 0x000fe200048060ff */
[----:B------:R-:W-:Y:S01]  /*c730*/  FMUL R206, R206, UR20 ;  /* 0x00000014cece7c20 */ /* 0x000fe20008400000 */
[----:B------:R-:W-:Y:S01]  /*c740*/  F2FP.SATFINITE.E5M2.F32.PACK_AB_MERGE_C R31, RZ, R208, RZ ;  /* 0x000000d0ff1f723e */ /* 0x000fe200048060ff */
[----:B------:R0:W-:Y:S01]  /*c750*/  @!P5 STG.E.U8 desc[UR18][R24.64+0x18], R29 ;  /* 0x0000181d1800d986 */ /* 0x0001e2000c101112 */
[C---:B------:R-:W-:Y:S01]  /*c760*/  ISETP.LT.OR P5, PT, R35.reuse, 0x21, !P1 ;  /* 0x000000212300780c */ /* 0x040fe20004fa1670 */
[----:B------:R-:W-:Y:S01]  /*c770*/  FMUL R204, R204, UR20 ;  /* 0x00000014cccc7c20 */ /* 0x000fe20008400000 */
[----:B------:R-:W-:Y:S01]  /*c780*/  F2FP.SATFINITE.E5M2.F32.PACK_AB_MERGE_C R207, RZ, R207, RZ ;  /* 0x000000cfffcf723e */ /* 0x000fe200048060ff */
[----:B------:R1:W-:Y:S01]  /*c790*/  @!P3 STG.E.U8 desc[UR18][R26.64+0x18], R33 ;  /* 0x000018211a00b986 */ /* 0x0003e2000c101112 */
[----:B------:R-:W-:Y:S01]  /*c7a0*/  ISETP.LT.OR P3, PT, R35, 0x21, !P0 ;  /* 0x000000212300780c */ /* 0x000fe20004761670 */
[----:B------:R-:W-:Y:S01]  /*c7b0*/  FMUL R203, R203, UR20 ;  /* 0x00000014cbcb7c20 */ /* 0x000fe20008400000 */
[----:B------:R-:W-:Y:S01]  /*c7c0*/  F2FP.SATFINITE.E5M2.F32.PACK_AB_MERGE_C R205, RZ, R205, RZ ;  /* 0x000000cdffcd723e */ /* 0x000fe200048060ff */
[----:B------:R-:W-:Y:S01]  /*c7d0*/  @!P4 STG.E.U8 desc[UR18][R26.64+0x19], R211 ;  /* 0x000019d31a00c986 */ /* 0x000fe2000c101112 */
[----:B------:R-:W-:Y:S01]  /*c7e0*/  ISETP.LT.OR P4, PT, R35, 0x22, !P0 ;  /* 0x000000222300780c */ /* 0x000fe20004781670 */
[----:B------:R-:W-:Y:S01]  /*c7f0*/  FMUL R201, R201, UR20 ;  /* 0x00000014c9c97c20 */ /* 0x000fe20008400000 */
[----:B------:R-:W-:Y:S01]  /*c800*/  F2FP.SATFINITE.E5M2.F32.PACK_AB_MERGE_C R203, RZ, R203, RZ ;  /* 0x000000cbffcb723e */ /* 0x000fe200048060ff */
[----:B------:R-:W-:Y:S01]  /*c810*/  @!P6 STG.E.U8 desc[UR18][R24.64+0x21], R209 ;  /* 0x000021d11800e986 */ /* 0x000fe2000c101112 */
[----:B------:R-:W-:Y:S01]  /*c820*/  ISETP.LT.OR P6, PT, R35, 0x2a, !P1 ;  /* 0x0000002a2300780c */ /* 0x000fe20004fc1670 */
[----:B------:R-:W-:Y:S01]  /*c830*/  FMUL R202, R202, UR20 ;  /* 0x00000014caca7c20 */ /* 0x000fe20008400000 */
[----:B0-----:R-:W-:Y:S01]  /*c840*/  F2FP.SATFINITE.E5M2.F32.PACK_AB_MERGE_C R29, RZ, R210, RZ ;  /* 0x000000d2ff1d723e */ /* 0x001fe200048060ff */
[----:B------:R-:W-:Y:S01]  /*c850*/  FMUL R200, R200, UR20 ;  /* 0x00000014c8c87c20 */ /* 0x000fe20008400000 */
[----:B-1----:R-:W-:Y:S01]  /*c860*/  F2FP.SATFINITE.E5M2.F32.PACK_AB_MERGE_C R33, RZ, R204, RZ ;  /* 0x000000ccff21723e */ /* 0x002fe200048060ff */
[----:B------:R-:W-:Y:S01]  /*c870*/  FMUL R199, R199, UR20 ;  /* 0x00000014c7c77c20 */ /* 0x000fe20008400000 */
[----:B------:R-:W-:Y:S01]  /*c880*/  F2FP.SATFINITE.E5M2.F32.PACK_AB_MERGE_C R201, RZ, R201, RZ ;  /* 0x000000c9ffc9723e */ /* 0x000fe200048060ff */
[----:B------:R0:W-:Y:S01]  /*c890*/  @!P5 STG.E.U8 desc[UR18][R24.64+0x20], R29 ;  /* 0x0000201d1800d986 */ /* 0x0001e2000c101112 */
[----:B------:R-:W-:Y:S01]  /*c8a0*/  ISETP.LT.OR P5, PT, R35, 0x29, !P1 ;  /* 0x000000292300780c */ /* 0x000fe20004fa1670 */
[----:B------:R-:W-:Y:S01]  /*c8b0*/  FMUL R197, R197, UR20 ;  /* 0x00000014c5c57c20 */ /* 0x000fe20008400000 */
[----:B------:R-:W-:Y:S01]  /*c8c0*/  F2FP.SATFINITE.E5M2.F32.PACK_AB_MERGE_C R199, RZ, R199, RZ ;  /* 0x000000c7ffc7723e */ /* 0x000fe200048060ff */
[----:B------:R1:W-:Y:S01]  /*c8d0*/  @!P3 STG.E.U8 desc[UR18][R26.64+0x20], R31 ;  /* 0x0000201f1a00b986 */ /* 0x0003e2000c101112 */
[C---:B------:R-:W-:Y:S01]  /*c8e0*/  ISETP.LT.OR P3, PT, R35.reuse, 0x29, !P0 ;  /* 0x000000292300780c */ /* 0x040fe20004761670 */
[----:B------:R-:W-:Y:S01]  /*c8f0*/  FMUL R198, R198, UR20 ;  /* 0x00000014c6c67c20 */ /* 0x000fe20008400000 */
[----:B------:R-:W-:Y:S01]  /*c900*/  F2FP.SATFINITE.E5M2.F32.PACK_AB_MERGE_C R197, RZ, R197, RZ ;  /* 0x000000c5ffc5723e */ /* 0x000fe200048060ff */
[----:B------:R-:W-:Y:S01]  /*c910*/  @!P4 STG.E.U8 desc[UR18][R26.64+0x21], R207 ;  /* 0x000021cf1a00c986 */ /* 0x000fe2000c101112 */
[----:B------:R-:W-:Y:S01]  /*c920*/  ISETP.LT.OR P4, PT, R35, 0x2a, !P0 ;  /* 0x0000002a2300780c */ /* 0x000fe20004781670 */
[----:B------:R-:W-:Y:S01]  /*c930*/  FMUL R196, R196, UR20 ;  /* 0x00000014c4c47c20 */ /* 0x000fe20008400000 */
[----:B------:R-:W-:Y:S01]  /*c940*/  FMUL R195, R195, UR20 ;  /* 0x00000014c3c37c20 */ /* 0x000fe20008400000 */
        /* <DEDUP_REMOVED lines=27> */
[----:B------:R-:W-:Y:S01]  /*cb00*/  FMUL R186, R186, UR20 ;  /* 0x00000014baba7c20 */ /* 0x000fe20008400000 */
        /* <DEDUP_REMOVED lines=156> */
[----:B-----5:R-:W-:Y:S01]  /*d4d0*/  FMUL R0, R0, UR20 ;  /* 0x0000001400007c20 */ /* 0x020fe20008400000 */
[----:B-1----:R-:W-:Y:S01]  /*d4e0*/  F2FP.SATFINITE.E5M2.F32.PACK_AB_MERGE_C R33, RZ, R164, RZ ;  /* 0x000000a4ff21723e */ /* 0x002fe200048060ff */
        /* <DEDUP_REMOVED lines=9> */
[----:B------:R-:W-:Y:S01]  /*d580*/  FMUL R4, R4, UR20 ;  /* 0x0000001404047c20 */ /* 0x000fe20008400000 */
[----:B------:R-:W-:Y:S01]  /*d590*/  @!P4 STG.E.U8 desc[UR18][R26.64+0x71], R167 ;  /* 0x000071a71a00c986 */ /* 0x000fe2000c101112 */
[----:B------:R-:W-:-:S03]  /*d5a0*/  ISETP.LT.OR P4, PT, R35, 0x7a, !P0 ;  /* 0x0000007a2300780c */ /* 0x000fc60004781670 */
[----:B------:R-:W-:Y:S01]  /*d5b0*/  @!P6 STG.E.U8 desc[UR18][R24.64+0x79], R165 ;  /* 0x000079a51800e986 */ /* 0x000fe2000c101112 */
[----:B------:R-:W-:Y:S02]  /*d5c0*/  ISETP.LT.OR P6, PT, R35, 0x82, !P1 ;  /* 0x000000822300780c */ /* 0x000fe40004fc1670 */
[----:B0-----:R-:W-:Y:S01]  /*d5d0*/  F2FP.SATFINITE.E5M2.F32.PACK_AB_MERGE_C R29, RZ, R166, RZ ;  /* 0x000000a6ff1d723e */ /* 0x001fe200048060ff */
[----:B------:R-:W4:Y:S01]  /*d5e0*/  LDL.LU R220, [R1+0x14] ;  /* 0x0000140001dc7983 */ /* 0x000f220000300800 */
[----:B-1----:R-:W-:-:S03]  /*d5f0*/  F2FP.SATFINITE.E5M2.F32.PACK_AB_MERGE_C R31, RZ, R160, RZ ;  /* 0x000000a0ff1f723e */ /* 0x002fc600048060ff */
[----:B------:R0:W-:Y:S01]  /*d600*/  @!P5 STG.E.U8 desc[UR18][R24.64+0x78], R29 ;  /* 0x0000781d1800d986 */ /* 0x0001e2000c101112 */
[----:B------:R-:W-:-:S03]  /*d610*/  ISETP.LT.OR P5, PT, R35, 0x81, !P1 ;  /* 0x000000812300780c */ /* 0x000fc60004fa1670 */
[----:B------:R1:W-:Y:S01]  /*d620*/  @!P3 STG.E.U8 desc[UR18][R26.64+0x78], R33 ;  /* 0x000078211a00b986 */ /* 0x0003e2000c101112 */
[----:B------:R-:W-:-:S03]  /*d630*/  ISETP.LT.OR P3, PT, R35, 0x81, !P0 ;  /* 0x000000812300780c */ /* 0x000fc60004761670 */
        /* <DEDUP_REMOVED lines=26> */
[----:B0-----:R-:W-:Y:S02]  /*d7e0*/  F2FP.SATFINITE.E5M2.F32.PACK_AB_MERGE_C R29, RZ, R154, RZ ;  /* 0x0000009aff1d723e */ /* 0x001fe400048060ff */
[----:B-1----:R-:W-:-:S03]  /*d7f0*/  F2FP.SATFINITE.E5M2.F32.PACK_AB_MERGE_C R33, RZ, R20, RZ ;  /* 0x00000014ff21723e */ /* 0x002fc600048060ff */
[----:B------:R0:W-:Y:S01]  /*d800*/  @!P5 STG.E.U8 desc[UR18][R24.64+0x90], R29 ;  /* 0x0000901d1800d986 */ /* 0x0001e2000c101112 */
[----:B------:R-:W-:-:S03]  /*d810*/  ISETP.LT.OR P5, PT, R35, 0x99, !P1 ;  /* 0x000000992300780c */ /* 0x000fc60004fa1670 */
[----:B------:R-:W-:Y:S01]  /*d820*/  @!P3 STG.E.U8 desc[UR18][R26.64+0x90], R31 ;  /* 0x0000901f1a00b986 */ /* 0x000fe2000c101112 */
[----:B------:R-:W-:-:S03]  /*d830*/  ISETP.LT.OR P3, PT, R35, 0x99, !P0 ;  /* 0x000000992300780c */ /* 0x000fc60004761670 */
[----:B------:R1:W-:Y:S01]  /*d840*/  @!P4 STG.E.U8 desc[UR18][R26.64+0x91], R23 ;  /* 0x000091171a00c986 */ /* 0x0003e2000c101112 */
[----:B------:R-:W-:-:S03]  /*d850*/  ISETP.LT.OR P4, PT, R35, 0x9a, !P0 ;  /* 0x0000009a2300780c */ /* 0x000fc60004781670 */
[----:B------:R2:W-:Y:S01]  /*d860*/  @!P6 STG.E.U8 desc[UR18][R24.64+0x99], R21 ;  /* 0x000099151800e986 */ /* 0x0005e2000c101112 */
[----:B------:R-:W-:Y:S02]  /*d870*/  ISETP.LT.OR P6, PT, R35, 0xa2, !P1 ;  /* 0x000000a22300780c */ /* 0x000fe40004fc1670 */
[----:B0-----:R-:W-:-:S05]  /*d880*/  F2FP.SATFINITE.E5M2.F32.PACK_AB_MERGE_C R29, RZ, R22, RZ ;  /* 0x00000016ff1d723e */ /* 0x001fca00048060ff */
[----:B------:R-:W-:Y:S01]  /*d890*/  @!P5 STG.E.U8 desc[UR18][R24.64+0x98], R29 ;  /* 0x0000981d1800d986 */ /* 0x000fe2000c101112 */
[C---:B------:R-:W-:Y:S02]  /*d8a0*/  ISETP.LT.OR P5, PT, R35.reuse, 0xa1, !P1 ;  /* 0x000000a12300780c */ /* 0x040fe40004fa1670 */
[----:B-1----:R-:W-:Y:S01]  /*d8b0*/  F2FP.SATFINITE.E5M2.F32.PACK_AB_MERGE_C R23, RZ, R18, RZ ;  /* 0x00000012ff17723e */ /* 0x002fe200048060ff */
[----:B------:R-:W-:Y:S01]  /*d8c0*/  @!P3 STG.E.U8 desc[UR18][R26.64+0x98], R33 ;  /* 0x000098211a00b986 */ /* 0x000fe2000c101112 */
[C---:B------:R-:W-:Y:S02]  /*d8d0*/  ISETP.LT.OR P3, PT, R35.reuse, 0xa1, !P0 ;  /* 0x000000a12300780c */ /* 0x040fe40004761670 */
[----:B--2---:R-:W-:Y:S01]  /*d8e0*/  F2FP.SATFINITE.E5M2.F32.PACK_AB_MERGE_C R21, RZ, R16, RZ ;  /* 0x00000010ff15723e */ /* 0x004fe200048060ff */
[----:B------:R0:W-:Y:S01]  /*d8f0*/  @!P4 STG.E.U8 desc[UR18][R26.64+0x99], R19 ;  /* 0x000099131a00c986 */ /* 0x0001e2000c101112 */
[----:B------:R-:W-:-:S03]  /*d900*/  ISETP.LT.OR P4, PT, R35, 0xa2, !P0 ;  /* 0x000000a22300780c */ /* 0x000fc60004781670 */
[----:B------:R1:W-:Y:S01]  /*d910*/  @!P6 STG.E.U8 desc[UR18][R24.64+0xa1], R17 ;  /* 0x0000a1111800e986 */ /* 0x0003e2000c101112 */
[----:B------:R-:W-:-:S03]  /*d920*/  ISETP.LT.OR P6, PT, R35, 0xaa, !P1 ;  /* 0x000000aa2300780c */ /* 0x000fc60004fc1670 */
[----:B------:R-:W-:Y:S01]  /*d930*/  @!P5 STG.E.U8 desc[UR18][R24.64+0xa0], R23 ;  /* 0x0000a0171800d986 */ /* 0x000fe2000c101112 */
[----:B------:R-:W-:-:S03]  /*d940*/  ISETP.LT.OR P5, PT, R35, 0xa9, !P1 ;  /* 0x000000a92300780c */ /* 0x000fc60004fa1670 */
[----:B------:R-:W-:Y:S01]  /*d950*/  @!P3 STG.E.U8 desc[UR18][R26.64+0xa0], R21 ;  /* 0x0000a0151a00b986 */ /* 0x000fe2000c101112 */
[C---:B------:R-:W-:Y:S02]  /*d960*/  ISETP.LT.OR P3, PT, R35.reuse, 0xa9, !P0 ;  /* 0x000000a92300780c */ /* 0x040fe40004761670 */
[----:B0-----:R-:W-:Y:S01]  /*d970*/  F2FP.SATFINITE.E5M2.F32.PACK_AB_MERGE_C R19, RZ, R14, RZ ;  /* 0x0000000eff13723e */ /* 0x001fe200048060ff */
[----:B------:R0:W-:Y:S01]  /*d980*/  @!P4 STG.E.U8 desc[UR18][R26.64+0xa1], R15 ;  /* 0x0000a10f1a00c986 */ /* 0x0001e2000c101112 */
[C---:B------:R-:W-:Y:S02]  /*d990*/  ISETP.LT.OR P4, PT, R35.reuse, 0xaa, !P0 ;  /* 0x000000aa2300780c */ /* 0x040fe40004781670 */
[----:B-1----:R-:W-:Y:S01]  /*d9a0*/  F2FP.SATFINITE.E5M2.F32.PACK_AB_MERGE_C R17, RZ, R12, RZ ;  /* 0x0000000cff11723e */ /* 0x002fe200048060ff */
        /* <DEDUP_REMOVED lines=15> */
[----:B0-----:R-:W-:Y:S02]  /*daa0*/  F2FP.SATFINITE.E5M2.F32.PACK_AB_MERGE_C R11, RZ, R6, RZ ;  /* 0x00000006ff0b723e */ /* 0x001fe400048060ff */
[C---:B------:R-:W-:Y:S01]  /*dab0*/  ISETP.LT.OR P3, PT, R35.reuse, 0xb9, !P0 ;  /* 0x000000b92300780c */ /* 0x040fe20004761670 */
[----:B------:R0:W-:Y:S01]  /*dac0*/  @!P4 STG.E.U8 desc[UR18][R26.64+0xb1], R7 ;  /* 0x0000b1071a00c986 */ /* 0x0001e2000c101112 */
[----:B-1----:R-:W-:Y:S02]  /*dad0*/  F2FP.SATFINITE.E5M2.F32.PACK_AB_MERGE_C R9, RZ, R4, RZ ;  /* 0x00000004ff09723e */ /* 0x002fe400048060ff */
[----:B------:R-:W-:Y:S01]  /*dae0*/  ISETP.LT.OR P4, PT, R35, 0xba, !P0 ;  /* 0x000000ba2300780c */ /* 0x000fe20004781670 */
[----:B------:R1:W-:Y:S04]  /*daf0*/  @!P6 STG.E.U8 desc[UR18][R24.64+0xb9], R5 ;  /* 0x0000b9051800e986 */ /* 0x0003e8000c101112 */
[----:B------:R2:W-:Y:S01]  /*db00*/  @!P5 STG.E.U8 desc[UR18][R24.64+0xb8], R11 ;  /* 0x0000b80b1800d986 */ /* 0x0005e2000c101112 */
[----:B------:R-:W-:Y:S01]  /*db10*/  FMUL R4, R227, UR20 ;  /* 0x00000014e3047c20 */ /* 0x000fe20008400000 */
[----:B------:R-:W-:-:S02]  /*db20*/  ISETP.LT.OR P5, PT, R35, 0xc1, !P1 ;  /* 0x000000c12300780c */ /* 0x000fc40004fa1670 */
[----:B0-----:R-:W-:Y:S02]  /*db30*/  F2FP.SATFINITE.E5M2.F32.PACK_AB_MERGE_C R7, RZ, R3, RZ ;  /* 0x00000003ff07723e */ /* 0x001fe400048060ff */
[----:B-1----:R-:W-:Y:S01]  /*db40*/  F2FP.SATFINITE.E5M2.F32.PACK_AB_MERGE_C R5, RZ, R0, RZ ;  /* 0x00000000ff05723e */ /* 0x002fe200048060ff */
[----:B---3--:R-:W-:Y:S01]  /*db50*/  FMUL R0, R222, UR20 ;  /* 0x00000014de007c20 */ /* 0x008fe20008400000 */
[----:B------:R-:W-:Y:S01]  /*db60*/  ISETP.LT.OR P6, PT, R35, 0xc2, !P1 ;  /* 0x000000c22300780c */ /* 0x000fe20004fc1670 */
[----:B------:R-:W3:Y:S01]  /*db70*/  LDL.LU R222, [R1+0x20] ;  /* 0x0000200001de7983 */ /* 0x000ee20000300800 */
[----:B--2---:R-:W-:Y:S02]  /*db80*/  F2FP.SATFINITE.E5M2.F32.PACK_AB_MERGE_C R11, RZ, R2, RZ ;  /* 0x00000002ff0b723e */ /* 0x004fe400048060ff */
[----:B------:R-:W-:Y:S01]  /*db90*/  F2FP.SATFINITE.E5M2.F32.PACK_AB_MERGE_C R13, RZ, R0, RZ ;  /* 0x00000000ff0d723e */ /* 0x000fe200048060ff */
[----:B----4-:R-:W-:Y:S01]  /*dba0*/  FMUL R0, R224, UR20 ;  /* 0x00000014e0007c20 */ /* 0x010fe20008400000 */
[----:B------:R-:W-:Y:S01]  /*dbb0*/  FMUL R2, R225, UR20 ;  /* 0x00000014e1027c20 */ /* 0x000fe20008400000 */
[----:B------:R-:W2:Y:S04]  /*dbc0*/  LDL.LU R224, [R1+0x24] ;  /* 0x0000240001e07983 */ /* 0x000ea80000300800 */
[----:B------:R-:W4:Y:S01]  /*dbd0*/  LDL.LU R225, [R1+0x28] ;  /* 0x0000280001e17983 */ /* 0x000f220000300800 */
[----:B------:R-:W-:-:S03]  /*dbe0*/  FMUL R3, R226, UR20 ;  /* 0x00000014e2037c20 */ /* 0x000fc60008400000 */
[----:B------:R-:W4:Y:S04]  /*dbf0*/  LDL.LU R226, [R1+0x2c] ;  /* 0x00002c0001e27983 */ /* 0x000f280000300800 */
[----:B------:R-:W4:Y:S04]  /*dc00*/  LDL.LU R227, [R1+0x30] ;  /* 0x0000300001e37983 */ /* 0x000f280000300800 */
[----:B------:R-:W-:Y:S01]  /*dc10*/  @!P3 STG.E.U8 desc[UR18][R26.64+0xb8], R9 ;  /* 0x0000b8091a00b986 */ /* 0x000fe2000c101112 */
[----:B------:R-:W-:-:S03]  /*dc20*/  ISETP.LT.OR P3, PT, R35, 0xc1, !P0 ;  /* 0x000000c12300780c */ /* 0x000fc60004761670 */
[----:B------:R0:W-:Y:S01]  /*dc30*/  @!P4 STG.E.U8 desc[UR18][R26.64+0xb9], R7 ;  /* 0x0000b9071a00c986 */ /* 0x0001e2000c101112 */
[----:B------:R-:W-:-:S03]  /*dc40*/  ISETP.LT.OR P4, PT, R35, 0xc2, !P0 ;  /* 0x000000c22300780c */ /* 0x000fc60004781670 */
[----:B------:R-:W-:Y:S01]  /*dc50*/  @!P5 STG.E.U8 desc[UR18][R24.64+0xc0], R11 ;  /* 0x0000c00b1800d986 */ /* 0x000fe2000c101112 */
[----:B------:R-:W-:-:S03]  /*dc60*/  ISETP.LT.OR P5, PT, R35, 0xc9, !P1 ;  /* 0x000000c92300780c */ /* 0x000fc60004fa1670 */
[----:B------:R1:W-:Y:S01]  /*dc70*/  @!P6 STG.E.U8 desc[UR18][R24.64+0xc1], R5 ;  /* 0x0000c1051800e986 */ /* 0x0003e2000c101112 */
[----:B0-----:R-:W-:-:S03]  /*dc80*/  F2FP.SATFINITE.E5M2.F32.PACK_AB_MERGE_C R7, RZ, R0, RZ ;  /* 0x00000000ff07723e */ /* 0x001fc600048060ff */
[----:B------:R-:W-:Y:S01]  /*dc90*/  @!P3 STG.E.U8 desc[UR18][R26.64+0xc0], R13 ;  /* 0x0000c00d1a00b986 */ /* 0x000fe2000c101112 */
[C---:B------:R-:W-:Y:S02]  /*dca0*/  ISETP.LT.OR P6, PT, R35.reuse, 0xca, !P1 ;  /* 0x000000ca2300780c */ /* 0x040fe40004fc1670 */
[----:B-1----:R-:W-:Y:S01]  /*dcb0*/  F2FP.SATFINITE.E5M2.F32.PACK_AB_MERGE_C R5, RZ, R2, RZ ;  /* 0x00000002ff05723e */ /* 0x002fe200048060ff */
[----:B------:R0:W-:Y:S01]  /*dcc0*/  @!P4 STG.E.U8 desc[UR18][R26.64+0xc1], R7 ;  /* 0x0000c1071a00c986 */ /* 0x0001e2000c101112 */
[C---:B------:R-:W-:Y:S02]  /*dcd0*/  ISETP.LT.OR P3, PT, R35.reuse, 0xc9, !P0 ;  /* 0x000000c92300780c */ /* 0x040fe40004761670 */
[C---:B------:R-:W-:Y:S01]  /*dce0*/  ISETP.LT.OR P4, PT, R35.reuse, 0xca, !P0 ;  /* 0x000000ca2300780c */ /* 0x040fe20004781670 */
[----:B------:R1:W-:Y:S01]  /*dcf0*/  @!P5 STG.E.U8 desc[UR18][R24.64+0xc8], R5 ;  /* 0x0000c8051800d986 */ /* 0x0003e2000c101112 */
[----:B------:R-:W-:Y:S02]  /*dd00*/  ISETP.LT.OR P5, PT, R35, 0xd1, !P1 ;  /* 0x000000d12300780c */ /* 0x000fe40004fa1670 */
[----:B------:R-:W-:-:S02]  /*dd10*/  F2FP.SATFINITE.E5M2.F32.PACK_AB_MERGE_C R9, RZ, R3, RZ ;  /* 0x00000003ff09723e */ /* 0x000fc400048060ff */
[----:B------:R-:W-:-:S03]  /*dd20*/  F2FP.SATFINITE.E5M2.F32.PACK_AB_MERGE_C R11, RZ, R4, RZ ;  /* 0x00000004ff0b723e */ /* 0x000fc600048060ff */
[----:B------:R1:W-:Y:S04]  /*dd30*/  @!P6 STG.E.U8 desc[UR18][R24.64+0xc9], R9 ;  /* 0x0000c9091800e986 */ /* 0x0003e8000c101112 */
[----:B------:R-:W-:Y:S01]  /*dd40*/  @!P3 STG.E.U8 desc[UR18][R26.64+0xc8], R11 ;  /* 0x0000c80b1a00b986 */ /* 0x000fe2000c101112 */
[----:B------:R-:W-:-:S03]  /*dd50*/  FMUL R0, R220, UR20 ;  /* 0x00000014dc007c20 */ /* 0x000fc60008400000 */
[----:B------:R-:W4:Y:S02]  /*dd60*/  LDL.LU R220, [R1+0x34] ;  /* 0x0000340001dc7983 */ /* 0x000f240000300800 */
[----:B0-----:R-:W-:Y:S01]  /*dd70*/  F2FP.SATFINITE.E5M2.F32.PACK_AB_MERGE_C R7, RZ, R0, RZ ;  /* 0x00000000ff07723e */ /* 0x001fe200048060ff */
[----:B------:R-:W-:Y:S02]  /*dd80*/  FMUL R2, R221, UR20 ;  /* 0x00000014dd027c20 */ /* 0x000fe40008400000 */
[----:B------:R-:W4:Y:S03]  /*dd90*/  LDL.LU R221, [R1+0x38] ;  /* 0x0000380001dd7983 */ /* 0x000f260000300800 */
[----:B-1----:R-:W-:Y:S01]  /*dda0*/  F2FP.SATFINITE.E5M2.F32.PACK_AB_MERGE_C R5, RZ, R2, RZ ;  /* 0x00000002ff05723e */ /* 0x002fe200048060ff */
[----:B------:R-:W-:Y:S04]  /*ddb0*/  @!P4 STG.E.U8 desc[UR18][R26.64+0xc9], R7 ;  /* 0x0000c9071a00c986 */ /* 0x000fe8000c101112 */
[----:B------:R0:W-:Y:S01]  /*ddc0*/  @!P5 STG.E.U8 desc[UR18][R24.64+0xd0], R5 ;  /* 0x0000d0051800d986 */ /* 0x0001e2000c101112 */
[----:B------:R-:W-:-:S03]  /*ddd0*/  FMUL R3, R223, UR20 ;  /* 0x00000014df037c20 */ /* 0x000fc60008400000 */
[----:B------:R-:W4:Y:S02]  /*dde0*/  LDL.LU R223, [R1+0x3c] ;  /* 0x00003c0001df7983 */ /* 0x000f240000300800 */
[----:B------:R-:W-:Y:S01]  /*ddf0*/  F2FP.SATFINITE.E5M2.F32.PACK_AB_MERGE_C R9, RZ, R3, RZ ;  /* 0x00000003ff09723e */ /* 0x000fe200048060ff */
[----:B---3--:R-:W-:Y:S02]  /*de00*/  FMUL R0, R222, UR20 ;  /* 0x00000014de007c20 */ /* 0x008fe40008400000 */
[----:B------:R-:W3:Y:S03]  /*de10*/  LDL.LU R222, [R1+0x40] ;  /* 0x0000400001de7983 */ /* 0x000ee60000300800 */
[----:B------:R-:W-:Y:S01]  /*de20*/  F2FP.SATFINITE.E5M2.F32.PACK_AB_MERGE_C R13, RZ, R0, RZ ;  /* 0x00000000ff0d723e */ /* 0x000fe200048060ff */
[----:B--2---:R-:W-:Y:S02]  /*de30*/  FMUL R2, R224, UR20 ;  /* 0x00000014e0027c20 */ /* 0x004fe40008400000 */
[----:B------:R-:W2:Y:S01]  /*de40*/  LDL.LU R224, [R1+0x44] ;  /* 0x0000440001e07983 */ /* 0x000ea20000300800 */
[----:B----4-:R-:W-:-:S03]  /*de50*/  FMUL R0, R225, UR20 ;  /* 0x00000014e1007c20 */ /* 0x010fc60008400000 */
[----:B------:R-:W4:Y:S01]  /*de60*/  LDL.LU R225, [R1+0x48] ;  /* 0x0000480001e17983 */ /* 0x000f220000300800 */
[----:B------:R-:W-:Y:S01]  /*de70*/  FMUL R3, R226, UR20 ;  /* 0x00000014e2037c20 */ /* 0x000fe20008400000 */
[----:B0-----:R-:W-:Y:S02]  /*de80*/  F2FP.SATFINITE.E5M2.F32.PACK_AB_MERGE_C R5, RZ, R0, RZ ;  /* 0x00000000ff05723e */ /* 0x001fe400048060ff */
[----:B------:R-:W4:Y:S01]  /*de90*/  LDL.LU R226, [R1+0x4c] ;  /* 0x00004c0001e27983 */ /* 0x000f220000300800 */
[----:B------:R-:W-:-:S03]  /*dea0*/  FMUL R0, R227, UR20 ;  /* 0x00000014e3007c20 */ /* 0x000fc60008400000 */
[----:B------:R-:W4:Y:S01]  /*deb0*/  LDL.LU R227, [R1+0x50] ;  /* 0x0000500001e37983 */ /* 0x000f220000300800 */
[C---:B------:R-:W-:Y:S02]  /*dec0*/  ISETP.LT.OR P6, PT, R35.reuse, 0xd2, !P1 ;  /* 0x000000d22300780c */ /* 0x040fe40004fc1670 */
[C---:B------:R-:W-:Y:S01]  /*ded0*/  ISETP.LT.OR P4, PT, R35.reuse, 0xd2, !P0 ;  /* 0x000000d22300780c */ /* 0x040fe20004781670 */
[----:B------:R-:W4:Y:S01]  /*dee0*/  LDL.LU R218, [R1+0x54] ;  /* 0x0000540001da7983 */ /* 0x000f220000300800 */
[C---:B------:R-:W-:Y:S02]  /*def0*/  ISETP.LT.OR P3, PT, R35.reuse, 0xd1, !P0 ;  /* 0x000000d12300780c */ /* 0x040fe40004761670 */
[----:B------:R-:W-:Y:S02]  /*df00*/  ISETP.LT.OR P5, PT, R35, 0xd9, !P1 ;  /* 0x000000d92300780c */ /* 0x000fe40004fa1670 */
[----:B------:R-:W-:Y:S02]  /*df10*/  F2FP.SATFINITE.E5M2.F32.PACK_AB_MERGE_C R7, RZ, R2, RZ ;  /* 0x00000002ff07723e */ /* 0x000fe400048060ff */
[----:B------:R-:W-:-:S03]  /*df20*/  F2FP.SATFINITE.E5M2.F32.PACK_AB_MERGE_C R11, RZ, R0, RZ ;  /* 0x00000000ff0b723e */ /* 0x000fc600048060ff */
[----:B------:R0:W-:Y:S01]  /*df30*/  @!P6 STG.E.U8 desc[UR18][R24.64+0xd1], R9 ;  /* 0x0000d1091800e986 */ /* 0x0001e2000c101112 */
[----:B------:R-:W-:-:S03]  /*df40*/  ISETP.LT.OR P6, PT, R35, 0xda, !P1 ;  /* 0x000000da2300780c */ /* 0x000fc60004fc1670 */
[----:B------:R-:W-:Y:S01]  /*df50*/  @!P4 STG.E.U8 desc[UR18][R26.64+0xd1], R7 ;  /* 0x0000d1071a00c986 */ /* 0x000fe2000c101112 */
[----:B------:R-:W-:-:S03]  /*df60*/  ISETP.LT.OR P4, PT, R35, 0xda, !P0 ;  /* 0x000000da2300780c */ /* 0x000fc60004781670 */
[----:B------:R-:W-:Y:S01]  /*df70*/  @!P3 STG.E.U8 desc[UR18][R26.64+0xd0], R13 ;  /* 0x0000d00d1a00b986 */ /* 0x000fe2000c101112 */
[----:B0-----:R-:W-:-:S03]  /*df80*/  F2FP.SATFINITE.E5M2.F32.PACK_AB_MERGE_C R9, RZ, R3, RZ ;  /* 0x00000003ff09723e */ /* 0x001fc600048060ff */
[----:B------:R0:W-:Y:S04]  /*df90*/  @!P5 STG.E.U8 desc[UR18][R24.64+0xd8], R5 ;  /* 0x0000d8051800d986 */ /* 0x0001e8000c101112 */
[----:B------:R1:W-:Y:S01]  /*dfa0*/  @!P6 STG.E.U8 desc[UR18][R24.64+0xd9], R9 ;  /* 0x0000d9091800e986 */ /* 0x0003e2000c101112 */
[----:B------:R-:W-:-:S03]  /*dfb0*/  FMUL R0, R220, UR20 ;  /* 0x00000014dc007c20 */ /* 0x000fc60008400000 */
[----:B------:R-:W4:Y:S02]  /*dfc0*/  LDL.LU R220, [R1+0x58] ;  /* 0x0000580001dc7983 */ /* 0x000f240000300800 */
[----:B0-----:R-:W-:Y:S01]  /*dfd0*/  F2FP.SATFINITE.E5M2.F32.PACK_AB_MERGE_C R5, RZ, R0, RZ ;  /* 0x00000000ff05723e */ /* 0x001fe200048060ff */
[----:B------:R-:W-:Y:S02]  /*dfe0*/  FMUL R2, R221, UR20 ;  /* 0x00000014dd027c20 */ /* 0x000fe40008400000 */
[----:B------:R-:W4:Y:S03]  /*dff0*/  LDL.LU R221, [R1+0x5c] ;  /* 0x00005c0001dd7983 */ /* 0x000f260000300800 */
[----:B------:R-:W-:Y:S01]  /*e000*/  F2FP.SATFINITE.E5M2.F32.PACK_AB_MERGE_C R7, RZ, R2, RZ ;  /* 0x00000002ff07723e */ /* 0x000fe200048060ff */
[----:B------:R0:W-:Y:S01]  /*e010*/  @!P4 STG.E.U8 desc[UR18][R26.64+0xd9], R5 ;  /* 0x0000d9051a00c986 */ /* 0x0001e2000c101112 */
[----:B------:R-:W-:-:S03]  /*e020*/  FMUL R3, R223, UR20 ;  /* 0x00000014df037c20 */ /* 0x000fc60008400000 */
[----:B------:R-:W4:Y:S02]  /*e030*/  LDL.LU R223, [R1+0x60] ;  /* 0x0000600001df7983 */ /* 0x000f240000300800 */
[----:B-1----:R-:W-:Y:S01]  /*e040*/  F2FP.SATFINITE.E5M2.F32.PACK_AB_MERGE_C R9, RZ, R3, RZ ;  /* 0x00000003ff09723e */ /* 0x002fe200048060ff */
[----:B---3--:R-:W-:Y:S02]  /*e050*/  FMUL R4, R222, UR20 ;  /* 0x00000014de047c20 */ /* 0x008fe40008400000 */
[----:B------:R-:W3:Y:S01]  /*e060*/  LDL.LU R222, [R1+0x64] ;  /* 0x0000640001de7983 */ /* 0x000ee20000300800 */
[----:B--2---:R-:W-:-:S03]  /*e070*/  FMUL R0, R224, UR20 ;  /* 0x00000014e0007c20 */ /* 0x004fc60008400000 */
[----:B------:R-:W2:Y:S01]  /*e080*/  LDL.LU R224, [R1+0x68] ;  /* 0x0000680001e07983 */ /* 0x000ea20000300800 */
[----:B----4-:R-:W-:Y:S01]  /*e090*/  FMUL R2, R225, UR20 ;  /* 0x00000014e1027c20 */ /* 0x010fe20008400000 */
[----:B0-----:R-:W-:Y:S02]  /*e0a0*/  F2FP.SATFINITE.E5M2.F32.PACK_AB_MERGE_C R5, RZ, R0, RZ ;  /* 0x00000000ff05723e */ /* 0x001fe400048060ff */
[----:B------:R-:W4:Y:S01]  /*e0b0*/  LDL.LU R225, [R1+0x6c] ;  /* 0x00006c0001e17983 */ /* 0x000f220000300800 */
[----:B------:R-:W-:-:S03]  /*e0c0*/  FMUL R3, R226, UR20 ;  /* 0x00000014e2037c20 */ /* 0x000fc60008400000 */
[----:B------:R-:W4:Y:S01]  /*e0d0*/  LDL.LU R226, [R1+0x70] ;  /* 0x0000700001e27983 */ /* 0x000f220000300800 */
[----:B------:R-:W-:-:S03]  /*e0e0*/  FMUL R0, R227, UR20 ;  /* 0x00000014e3007c20 */ /* 0x000fc60008400000 */
[----:B------:R-:W4:Y:S01]  /*e0f0*/  LDL.LU R227, [R1+0x74] ;  /* 0x0000740001e37983 */ /* 0x000f220000300800 */
[C---:B------:R-:W-:Y:S02]  /*e100*/  ISETP.LT.OR P3, PT, R35.reuse, 0xd9, !P0 ;  /* 0x000000d92300780c */ /* 0x040fe40004761670 */
[C---:B------:R-:W-:Y:S02]  /*e110*/  ISETP.LT.OR P5, PT, R35.reuse, 0xe1, !P1 ;  /* 0x000000e12300780c */ /* 0x040fe40004fa1670 */
[C---:B------:R-:W-:Y:S02]  /*e120*/  ISETP.LT.OR P6, PT, R35.reuse, 0xe2, !P1 ;  /* 0x000000e22300780c */ /* 0x040fe40004fc1670 */
[----:B------:R-:W-:-:S07]  /*e130*/  ISETP.LT.OR P4, PT, R35, 0xe2, !P0 ;  /* 0x000000e22300780c */ /* 0x000fce0004781670 */
[----:B------:R-:W-:Y:S01]  /*e140*/  @!P3 STG.E.U8 desc[UR18][R26.64+0xd8], R11 ;  /* 0x0000d80b1a00b986 */ /* 0x000fe2000c101112 */
[----:B------:R-:W-:-:S03]  /*e150*/  ISETP.LT.OR P3, PT, R35, 0xe1, !P0 ;  /* 0x000000e12300780c */ /* 0x000fc60004761670 */
[----:B------:R0:W-:Y:S01]  /*e160*/  @!P5 STG.E.U8 desc[UR18][R24.64+0xe0], R7 ;  /* 0x0000e0071800d986 */ /* 0x0001e2000c101112 */
[----:B------:R-:W-:-:S03]  /*e170*/  ISETP.LT.OR P5, PT, R35, 0xe9, !P1 ;  /* 0x000000e92300780c */ /* 0x000fc60004fa1670 */
[----:B------:R1:W-:Y:S01]  /*e180*/  @!P6 STG.E.U8 desc[UR18][R24.64+0xe1], R9 ;  /* 0x0000e1091800e986 */ /* 0x0003e2000c101112 */
[----:B------:R-:W-:Y:S02]  /*e190*/  ISETP.LT.OR P6, PT, R35, 0xea, !P1 ;  /* 0x000000ea2300780c */ /* 0x000fe40004fc1670 */
[----:B------:R-:W-:Y:S01]  /*e1a0*/  F2FP.SATFINITE.E5M2.F32.PACK_AB_MERGE_C R13, RZ, R4, RZ ;  /* 0x00000004ff0d723e */ /* 0x000fe200048060ff */
[----:B------:R1:W-:Y:S01]  /*e1b0*/  @!P4 STG.E.U8 desc[UR18][R26.64+0xe1], R5 ;  /* 0x0000e1051a00c986 */ /* 0x0003e2000c101112 */
[----:B0-----:R-:W-:-:S03]  /*e1c0*/  F2FP.SATFINITE.E5M2.F32.PACK_AB_MERGE_C R7, RZ, R2, RZ ;  /* 0x00000002ff07723e */ /* 0x001fc600048060ff */
[----:B------:R-:W-:Y:S01]  /*e1d0*/  @!P3 STG.E.U8 desc[UR18][R26.64+0xe0], R13 ;  /* 0x0000e00d1a00b986 */ /* 0x000fe2000c101112 */
[----:B-1----:R-:W-:-:S03]  /*e1e0*/  F2FP.SATFINITE.E5M2.F32.PACK_AB_MERGE_C R9, RZ, R3, RZ ;  /* 0x00000003ff09723e */ /* 0x002fc600048060ff */
[----:B------:R0:W-:Y:S01]  /*e1f0*/  @!P5 STG.E.U8 desc[UR18][R24.64+0xe8], R7 ;  /* 0x0000e8071800d986 */ /* 0x0001e2000c101112 */
[C---:B------:R-:W-:Y:S02]  /*e200*/  ISETP.LT.OR P3, PT, R35.reuse, 0xe9, !P0 ;  /* 0x000000e92300780c */ /* 0x040fe40004761670 */
[C---:B------:R-:W-:Y:S01]  /*e210*/  ISETP.LT.OR P4, PT, R35.reuse, 0xea, !P0 ;  /* 0x000000ea2300780c */ /* 0x040fe20004781670 */
[----:B------:R1:W-:Y:S01]  /*e220*/  @!P6 STG.E.U8 desc[UR18][R24.64+0xe9], R9 ;  /* 0x0000e9091800e986 */ /* 0x0003e2000c101112 */
[C---:B------:R-:W-:Y:S01]  /*e230*/  ISETP.LT.OR P5, PT, R35.reuse, 0xf1, !P1 ;  /* 0x000000f12300780c */ /* 0x040fe20004fa1670 */
[----:B------:R-:W-:Y:S01]  /*e240*/  FMUL R2, R218, UR20 ;  /* 0x00000014da027c20 */ /* 0x000fe20008400000 */
[----:B------:R-:W-:Y:S02]  /*e250*/  ISETP.LT.OR P6, PT, R35, 0xf2, !P1 ;  /* 0x000000f22300780c */ /* 0x000fe40004fc1670 */
[----:B------:R-:W-:Y:S02]  /*e260*/  F2FP.SATFINITE.E5M2.F32.PACK_AB_MERGE_C R11, RZ, R0, RZ ;  /* 0x00000000ff0b723e */ /* 0x000fe400048060ff */
[----:B------:R-:W-:-:S03]  /*e270*/  F2FP.SATFINITE.E5M2.F32.PACK_AB_MERGE_C R5, RZ, R2, RZ ;  /* 0x00000002ff05723e */ /* 0x000fc600048060ff */
[----:B------:R-:W-:Y:S01]  /*e280*/  @!P3 STG.E.U8 desc[UR18][R26.64+0xe8], R11 ;  /* 0x0000e80b1a00b986 */ /* 0x000fe2000c101112 */
[----:B------:R-:W-:-:S03]  /*e290*/  ISETP.LT.OR P3, PT, R35, 0xf1, !P0 ;  /* 0x000000f12300780c */ /* 0x000fc60004761670 */
[----:B------:R-:W-:Y:S01]  /*e2a0*/  @!P4 STG.E.U8 desc[UR18][R26.64+0xe9], R5 ;  /* 0x0000e9051a00c986 */ /* 0x000fe2000c101112 */
[C---:B------:R-:W-:Y:S02]  /*e2b0*/  ISETP.LT.OR P4, PT, R35.reuse, 0xf9, !P1 ;  /* 0x000000f92300780c */ /* 0x040fe40004f81670 */
[----:B------:R-:W-:Y:S01]  /*e2c0*/  ISETP.LT.OR P1, PT, R35, 0xfa, !P1 ;  /* 0x000000fa2300780c */ /* 0x000fe20004f21670 */
[----:B------:R-:W-:-:S05]  /*e2d0*/  FMUL R0, R220, UR20 ;  /* 0x00000014dc007c20 */ /* 0x000fca0008400000 */
[----:B0-----:R-:W-:-:S05]  /*e2e0*/  F2FP.SATFINITE.E5M2.F32.PACK_AB_MERGE_C R7, RZ, R0, RZ ;  /* 0x00000000ff07723e */ /* 0x001fca00048060ff */
[----:B------:R0:W-:Y:S01]  /*e2f0*/  @!P5 STG.E.U8 desc[UR18][R24.64+0xf0], R7 ;  /* 0x0000f0071800d986 */ /* 0x0001e2000c101112 */
[----:B------:R-:W-:-:S05]  /*e300*/  FMUL R3, R221, UR20 ;  /* 0x00000014dd037c20 */ /* 0x000fca0008400000 */
[----:B-1----:R-:W-:Y:S02]  /*e310*/  F2FP.SATFINITE.E5M2.F32.PACK_AB_MERGE_C R9, RZ, R3, RZ ;  /* 0x00000003ff09723e */ /* 0x002fe400048060ff */
[----:B------:R-:W-:-:S03]  /*e320*/  ISETP.LT.OR P5, PT, R35, 0xf2, !P0 ;  /* 0x000000f22300780c */ /* 0x000fc600047a1670 */
[----:B------:R1:W-:Y:S01]  /*e330*/  @!P6 STG.E.U8 desc[UR18][R24.64+0xf1], R9 ;  /* 0x0000f1091800e986 */ /* 0x0003e2000c101112 */
[C---:B------:R-:W-:Y:S02]  /*e340*/  ISETP.LT.OR P6, PT, R35.reuse, 0xf9, !P0 ;  /* 0x000000f92300780c */ /* 0x040fe400047c1670 */
[----:B------:R-:W-:Y:S01]  /*e350*/  ISETP.LT.OR P0, PT, R35, 0xfa, !P0 ;  /* 0x000000fa2300780c */ /* 0x000fe20004701670 */
[----:B------:R-:W-:-:S05]  /*e360*/  FMUL R0, R223, UR20 ;  /* 0x00000014df007c20 */ /* 0x000fca0008400000 */
[----:B------:R-:W-:-:S05]  /*e370*/  F2FP.SATFINITE.E5M2.F32.PACK_AB_MERGE_C R13, RZ, R0, RZ ;  /* 0x00000000ff0d723e */ /* 0x000fca00048060ff */
[----:B------:R0:W-:Y:S01]  /*e380*/  @!P3 STG.E.U8 desc[UR18][R26.64+0xf0], R13 ;  /* 0x0000f00d1a00b986 */ /* 0x0001e2000c101112 */
[----:B---3--:R-:W-:Y:S01]  /*e390*/  FMUL R0, R222, UR20 ;  /* 0x00000014de007c20 */ /* 0x008fe20008400000 */
[----:B--2---:R-:W-:Y:S01]  /*e3a0*/  FMUL R2, R224, UR20 ;  /* 0x00000014e0027c20 */ /* 0x004fe20008400000 */
[----:B----4-:R-:W-:-:S03]  /*e3b0*/  FMUL R3, R225, UR20 ;  /* 0x00000014e1037c20 */ /* 0x010fc60008400000 */
[----:B0-----:R-:W-:Y:S01]  /*e3c0*/  F2FP.SATFINITE.E5M2.F32.PACK_AB_MERGE_C R7, RZ, R0, RZ ;  /* 0x00000000ff07723e */ /* 0x001fe200048060ff */
[----:B------:R-:W-:Y:S01]  /*e3d0*/  FMUL R4, R226, UR20 ;  /* 0x00000014e2047c20 */ /* 0x000fe20008400000 */
[----:B------:R-:W-:Y:S01]  /*e3e0*/  FMUL R5, R227, UR20 ;  /* 0x00000014e3057c20 */ /* 0x000fe20008400000 */
[----:B-1----:R-:W-:Y:S02]  /*e3f0*/  F2FP.SATFINITE.E5M2.F32.PACK_AB_MERGE_C R9, RZ, R2, RZ ;  /* 0x00000002ff09723e */ /* 0x002fe400048060ff */
[----:B------:R-:W-:Y:S02]  /*e400*/  F2FP.SATFINITE.E5M2.F32.PACK_AB_MERGE_C R3, RZ, R3, RZ ;  /* 0x00000003ff03723e */ /* 0x000fe400048060ff */
[----:B------:R-:W-:Y:S02]  /*e410*/  F2FP.SATFINITE.E5M2.F32.PACK_AB_MERGE_C R11, RZ, R4, RZ ;  /* 0x00000004ff0b723e */ /* 0x000fe400048060ff */
[----:B------:R-:W-:Y:S01]  /*e420*/  F2FP.SATFINITE.E5M2.F32.PACK_AB_MERGE_C R5, RZ, R5, RZ ;  /* 0x00000005ff05723e */ /* 0x000fe200048060ff */
[----:B------:R0:W-:Y:S04]  /*e430*/  @!P5 STG.E.U8 desc[UR18][R26.64+0xf1], R7 ;  /* 0x0000f1071a00d986 */ /* 0x0001e8000c101112 */
[----:B------:R0:W-:Y:S04]  /*e440*/  @!P4 STG.E.U8 desc[UR18][R24.64+0xf8], R9 ;  /* 0x0000f8091800c986 */ /* 0x0001e8000c101112 */
[----:B------:R0:W-:Y:S04]  /*e450*/  @!P1 STG.E.U8 desc[UR18][R24.64+0xf9], R3 ;  /* 0x0000f90318009986 */ /* 0x0001e8000c101112 */
[----:B------:R0:W-:Y:S04]  /*e460*/  @!P6 STG.E.U8 desc[UR18][R26.64+0xf8], R11 ;  /* 0x0000f80b1a00e986 */ /* 0x0001e8000c101112 */
[----:B------:R0:W-:Y:S02]  /*e470*/  @!P0 STG.E.U8 desc[UR18][R26.64+0xf9], R5 ;  /* 0x0000f9051a008986 */ /* 0x0001e4000c101112 */
.L_x_295:
[----:B------:R-:W-:Y:S05]  /*e480*/  BSYNC B0 ;  /* 0x0000000000007941 */ /* 0x000fea0003800000 */
.L_x_37:
[----:B0-----:R-:W2:Y:S04]  /*e490*/  LDL.LU R3, [R1+0x80] ;  /* 0x0000800001037983 */ /* 0x001ea80000300800 */
[----:B-----5:R-:W2:Y:S01]  /*e4a0*/  LDL.LU R2, [R1+0x84] ;  /* 0x0000840001027983 */ /* 0x020ea20000300800 */
[----:B------:R-:W-:Y:S01]  /*e4b0*/  ULDC UR6, c[0x0][0xc] ;  /* 0x0000030000067ab9 */ /* 0x000fe20000000800 */
[----:B------:R-:W-:Y:S01]  /*e4c0*/  ULDC UR7, c[0x0][0x10] ;  /* 0x0000040000077ab9 */ /* 0x000fe20000000800 */
[----:B------:R-:W2:Y:S01]  /*e4d0*/  LDC R5, c[0x0][0x14] ;  /* 0x00000500ff057b82 */ /* 0x000ea20000000800 */
[----:B------:R-:W-:Y:S01]  /*e4e0*/  UIMAD.WIDE.U32 UR6, UR6, UR7, URZ ;  /* 0x00000007060672a5 */ /* 0x000fe2000f8e003f */
[----:B------:R-:W-:Y:S01]  /*e4f0*/  PRMT R0, RZ, 0x7610, R0 ;  /* 0x00007610ff007816 */ /* 0x000fe20000000000 */
[----:B------:R-:W-:-:S04]  /*e500*/  UMOV UR23, 0xffffffff ;  /* 0xffffffff00177882 */ /* 0x000fc80000000000 */
[----:B--2---:R-:W-:-:S04]  /*e510*/  IMAD.WIDE.U32 R2, R5, UR6, R2 ;  /* 0x0000000605027c25 */ /* 0x004fc8000f8e0002 */
[----:B------:R-:W-:Y:S01]  /*e520*/  IMAD R5, R5, UR7, RZ ;  /* 0x0000000705057c24 */ /* 0x000fe2000f8e02ff */
[----:B------:R-:W-:Y:S01]  /*e530*/  ULDC.64 UR6, c[0x0][0x650] ;  /* 0x0001940000067ab9 */ /* 0x000fe20000000a00 */
[----:B------:R-:W-:Y:S01]  /*e540*/  IMAD.MOV.U32 R19, RZ, RZ, R2 ;  /* 0x000000ffff137224 */ /* 0x000fe200078e0002 */
[----:B------:R-:W-:Y:S01]  /*e550*/  ISETP.GE.U32.AND P0, PT, R2, UR6, PT ;  /* 0x0000000602007c0c */ /* 0x000fe2000bf06070 */
[----:B------:R-:W-:Y:S02]  /*e560*/  IMAD.IADD R22, R3, 0x1, R5 ;  /* 0x0000000103167824 */ /* 0x000fe400078e0205 */
[----:B------:R-:W-:-:S03]  /*e570*/  IMAD.MOV.U32 R2, RZ, RZ, -0x1 ;  /* 0xffffffffff027424 */ /* 0x000fc600078e00ff */
[----:B------:R0:W-:Y:S01]  /*e580*/  STL [R1+0x80], R22 ;  /* 0x0000801601007387 */ /* 0x0001e20000100800 */
[----:B------:R-:W-:-:S03]  /*e590*/  ISETP.GE.U32.AND.EX P0, PT, R22, UR7, PT, P0 ;  /* 0x0000000716007c0c */ /* 0x000fc6000bf06100 */
[----:B------:R0:W-:Y:S04]  /*e5a0*/  STL [R1+0x84], R19 ;  /* 0x0000841301007387 */ /* 0x0001e80000100800 */
[----:B------:R0:W-:Y:S06]  /*e5b0*/  STL [R1+0x88], R2 ;  /* 0x0000880201007387 */ /* 0x0001ec0000100800 */
[----:B------:R-:W-:Y:S05]  /*e5c0*/  @P0 BRA `(.L_x_296) ;  /* 0x00000004006c0947 */ /* 0x000fea0003800000 */
[----:B------:R-:W2:Y:S01]  /*e5d0*/  S2R R14, SR_CTAID.X ;  /* 0x00000000000e7919 */ /* 0x000ea20000002500 */
[----:B------:R-:W5:Y:S01]  /*e5e0*/  LDC.64 R8, c[0x0][0x628] ;  /* 0x00018a00ff087b82 */ /* 0x000f620000000a00 */
[----:B------:R-:W-:Y:S01]  /*e5f0*/  ULDC UR6, c[0x0][0x150] ;  /* 0x0000540000067ab9 */ /* 0x000fe20000000800 */
[----:B------:R-:W-:Y:S01]  /*e600*/  IMAD.MOV.U32 R6, RZ, RZ, R19 ;  /* 0x000000ffff067224 */ /* 0x000fe200078e0013 */
[----:B------:R-:W0:Y:S01]  /*e610*/  S2R R16, SR_CTAID.Y ;  /* 0x0000000000107919 */ /* 0x000e220000002600 */
[----:B------:R-:W-:-:S04]  /*e620*/  IMAD.MOV.U32 R7, RZ, RZ, R22 ;  /* 0x000000ffff077224 */ /* 0x000fc800078e0016 */
[----:B------:R-:W0:Y:S08]  /*e630*/  LDC R17, c[0x0][0x144] ;  /* 0x00005100ff117b82 */ /* 0x000e300000000800 */
[----:B------:R-:W0:Y:S08]  /*e640*/  LDC R10, c[0x0][0x630] ;  /* 0x00018c00ff0a7b82 */ /* 0x000e300000000800 */
[----:B------:R-:W0:Y:S01]  /*e650*/  LDC.64 R12, c[0x0][0x620] ;  /* 0x00018800ff0c7b82 */ /* 0x000e220000000a00 */
[----:B-----5:R-:W-:-:S04]  /*e660*/  ISETP.NE.U32.AND P0, PT, R8, RZ, PT ;  /* 0x000000ff0800720c */ /* 0x020fc80003f05070 */
[----:B------:R-:W-:Y:S02]  /*e670*/  ISETP.NE.AND.EX P0, PT, R9, RZ, PT, P0 ;  /* 0x000000ff0900720c */ /* 0x000fe40003f05300 */
[----:B--2---:R-:W-:-:S05]  /*e680*/  I2FP.F32.U32 R0, R14 ;  /* 0x0000000e00007245 */ /* 0x004fca0000201000 */
[----:B------:R-:W-:-:S04]  /*e690*/  FMUL R0, R0, UR6 ;  /* 0x0000000600007c20 */ /* 0x000fc80008400000 */
[----:B------:R2:W0:Y:S02]  /*e6a0*/  F2I.U32.TRUNC.NTZ R15, R0 ;  /* 0x00000000000f7305 */ /* 0x000424000020f000 */
[----:B------:R-:W-:Y:S05]  /*e6b0*/  @!P0 BRA `(.L_x_297) ;  /* 0x0000000000288947 */ /* 0x000fea0003800000 */
[----:B--2---:R-:W2:Y:S02]  /*e6c0*/  LDC R0, c[0x0][0x634] ;  /* 0x00018d00ff007b82 */ /* 0x004ea40000000800 */
[----:B--2---:R-:W-:-:S05]  /*e6d0*/  IADD3 R7, P0, R19, R0, RZ ;  /* 0x0000000013077210 */ /* 0x004fca0007f1e0ff */
[----:B------:R-:W-:-:S04]  /*e6e0*/  IMAD.X R11, RZ, RZ, R22, P0 ;  /* 0x000000ffff0b7224 */ /* 0x000fc800000e0616 */
[----:B0-----:R-:W-:-:S04]  /*e6f0*/  IMAD.WIDE.U32 R2, R11, R8, RZ ;  /* 0x000000080b027225 */ /* 0x001fc800078e00ff */
[----:B------:R-:W-:-:S04]  /*e700*/  IMAD.WIDE.U32 R4, P0, R7, R9, R2 ;  /* 0x0000000907047225 */ /* 0x000fc80007800002 */
[----:B------:R-:W-:-:S04]  /*e710*/  IMAD.WIDE.U32 R2, R7, R8, RZ ;  /* 0x0000000807027225 */ /* 0x000fc800078e00ff */
[----:B------:R-:W-:Y:S01]  /*e720*/  IMAD.X R7, RZ, RZ, RZ, P0 ;  /* 0x000000ffff077224 */ /* 0x000fe200000e06ff */
[----:B------:R-:W-:Y:S01]  /*e730*/  IADD3 RZ, P0, R3, R4, RZ ;  /* 0x0000000403ff7210 */ /* 0x000fe20007f1e0ff */
[----:B------:R-:W-:-:S04]  /*e740*/  IMAD.MOV.U32 R6, RZ, RZ, R5 ;  /* 0x000000ffff067224 */ /* 0x000fc800078e0005 */
[----:B------:R-:W-:-:S08]  /*e750*/  IMAD.WIDE.U32.X R6, R11, R9, R6, P0 ;  /* 0x000000090b067225 */ /* 0x000fd000000e0406 */
.L_x_297:
[-CC-:B0-----:R-:W-:Y:S01]  /*e760*/  SHF.R.U64 R24, R6, R10.reuse, R7.reuse ;  /* 0x0000000a06187219 */ /* 0x181fe20000001207 */
[----:B------:R-:W0:Y:S01]  /*e770*/  LDC.64 R20, c[0x0][0x640] ;  /* 0x00019000ff147b82 */ /* 0x000e220000000a00 */
[----:B--2---:R-:W-:Y:S01]  /*e780*/  SHF.R.U32.HI R0, RZ, R10, R7 ;  /* 0x0000000aff007219 */ /* 0x004fe20000011607 */
[----:B------:R-:W-:Y:S01]  /*e790*/  IMAD.MOV.U32 R2, RZ, RZ, R19 ;  /* 0x000000ffff027224 */ /* 0x000fe200078e0013 */
[----:B------:R-:W-:Y:S01]  /*e7a0*/  IADD3 R5, P0, RZ, -R24, RZ ;  /* 0x80000018ff057210 */ /* 0x000fe20007f1e0ff */
[----:B------:R-:W-:Y:S01]  /*e7b0*/  IMAD.MOV R15, RZ, RZ, -R15 ;  /* 0x000000ffff0f7224 */ /* 0x000fe200078e0a0f */
[----:B------:R-:W-:Y:S01]  /*e7c0*/  ULDC UR6, c[0x0][0x154] ;  /* 0x0000550000067ab9 */ /* 0x000fe20000000800 */
[----:B------:R-:W-:Y:S02]  /*e7d0*/  IMAD.MOV.U32 R7, RZ, RZ, 0x1 ;  /* 0x00000001ff077424 */ /* 0x000fe400078e00ff */
[----:B------:R-:W2:Y:S01]  /*e7e0*/  LDC R4, c[0x0][0x618] ;  /* 0x00018600ff047b82 */ /* 0x000ea20000000800 */
[----:B------:R-:W-:-:S02]  /*e7f0*/  IMAD.X R3, RZ, RZ, ~R0, P0 ;  /* 0x000000ffff037224 */ /* 0x000fc400000e0e00 */
[----:B------:R-:W-:Y:S02]  /*e800*/  IMAD R15, R17, R15, R14 ;  /* 0x0000000f110f7224 */ /* 0x000fe400078e020e */
[-C--:B------:R-:W-:Y:S02]  /*e810*/  IMAD R0, R3, R12.reuse, RZ ;  /* 0x0000000c03007224 */ /* 0x080fe400078e02ff */
[----:B------:R-:W-:Y:S01]  /*e820*/  IMAD.MOV.U32 R3, RZ, RZ, R22 ;  /* 0x000000ffff037224 */ /* 0x000fe200078e0016 */
[----:B------:R-:W5:Y:S01]  /*e830*/  LDC R6, c[0x0][0x608] ;  /* 0x00018200ff067b82 */ /* 0x000f620000000800 */
[----:B------:R-:W-:-:S04]  /*e840*/  IMAD.WIDE.U32 R2, R5, R12, R2 ;  /* 0x0000000c05027225 */ /* 0x000fc800078e0002 */
[----:B------:R-:W-:-:S03]  /*e850*/  IMAD R5, R5, R13, R0 ;  /* 0x0000000d05057224 */ /* 0x000fc600078e0200 */
[----:B------:R-:W1:Y:S01]  /*e860*/  LDC R18, c[0x0][0x658] ;  /* 0x00019600ff127b82 */ /* 0x000e620000000800 */
[----:B------:R-:W-:Y:S01]  /*e870*/  I2FP.F32.U32 R0, R16 ;  /* 0x0000001000007245 */ /* 0x000fe20000201000 */
[----:B------:R-:W-:Y:S01]  /*e880*/  IMAD.IADD R3, R3, 0x1, R5 ;  /* 0x0000000103037824 */ /* 0x000fe200078e0205 */
[----:B0-----:R-:W-:Y:S01]  /*e890*/  ISETP.NE.U32.AND P0, PT, R20, RZ, PT ;  /* 0x000000ff1400720c */ /* 0x001fe20003f05070 */
[----:B------:R-:W-:Y:S02]  /*e8a0*/  IMAD.MOV.U32 R5, RZ, RZ, -0x1 ;  /* 0xffffffffff057424 */ /* 0x000fe400078e00ff */
[----:B------:R-:W-:Y:S02]  /*e8b0*/  FMUL R0, R0, UR6 ;  /* 0x0000000600007c20 */ /* 0x000fe40008400000 */
[----:B------:R-:W0:Y:S01]  /*e8c0*/  LDC R13, c[0x0][0x148] ;  /* 0x00005200ff0d7b82 */ /* 0x000e220000000800 */
[----:B--2---:R-:W-:Y:S01]  /*e8d0*/  SHF.R.U64 R10, R2, R4, R3 ;  /* 0x00000004020a7219 */ /* 0x004fe20000001203 */
[----:B------:R2:W0:Y:S01]  /*e8e0*/  F2I.U32.TRUNC.NTZ R12, R0 ;  /* 0x00000000000c7305 */ /* 0x000422000020f000 */
[----:B------:R-:W-:-:S02]  /*e8f0*/  ISETP.NE.AND.EX P0, PT, R21, RZ, PT, P0 ;  /* 0x000000ff1500720c */ /* 0x000fc40003f05300 */
[----:B------:R-:W-:-:S03]  /*e900*/  SHF.R.U32.HI R3, RZ, R4, R3 ;  /* 0x00000004ff037219 */ /* 0x000fc60000011603 */
[----:B------:R-:W0:Y:S01]  /*e910*/  LDC R14, c[0x0][0x600] ;  /* 0x00018000ff0e7b82 */ /* 0x000e220000000800 */
[-CC-:B-----5:R-:W-:Y:S02]  /*e920*/  SHF.R.U64 R8, R10, R6.reuse, R3.reuse ;  /* 0x000000060a087219 */ /* 0x1a0fe40000001203 */
[----:B------:R-:W-:-:S05]  /*e930*/  SHF.R.U32.HI R3, RZ, R6, R3 ;  /* 0x00000006ff037219 */ /* 0x000fca0000011603 */
[----:B------:R-:W0:Y:S01]  /*e940*/  LDC R19, c[0x0][0x648] ;  /* 0x00019200ff137b82 */ /* 0x000e220000000800 */
[-CC-:B-1----:R-:W-:Y:S02]  /*e950*/  SHF.R.U64 R11, R8, R18.reuse, R3.reuse ;  /* 0x00000012080b7219 */ /* 0x182fe40000001203 */
[-C--:B------:R-:W-:Y:S02]  /*e960*/  SHF.L.U32 R5, R5, R18.reuse, RZ ;  /* 0x0000001205057219 */ /* 0x080fe400000006ff */
[-C--:B------:R-:W-:Y:S01]  /*e970*/  SHF.R.U32.HI R3, RZ, R18.reuse, R3 ;  /* 0x00000012ff037219 */ /* 0x080fe20000011603 */
[----:B------:R-:W-:Y:S01]  /*e980*/  IMAD.MOV.U32 R2, RZ, RZ, R11 ;  /* 0x000000ffff027224 */ /* 0x000fe200078e000b */
[----:B------:R-:W-:Y:S01]  /*e990*/  SHF.L.U32 R34, R7, R18, RZ ;  /* 0x0000001207227219 */ /* 0x000fe200000006ff */
[----:B------:R-:W1:Y:S01]  /*e9a0*/  LDC R22, c[0x0][0x638] ;  /* 0x00018e00ff167b82 */ /* 0x000e620000000800 */
[----:B------:R-:W-:-:S07]  /*e9b0*/  LOP3.LUT R17, RZ, R5, RZ, 0x33, !PT ;  /* 0x00000005ff117212 */ /* 0x000fce00078e33ff */
[----:B------:R-:W0:Y:S01]  /*e9c0*/  LDC R23, c[0x0][0x610] ;  /* 0x00018400ff177b82 */ /* 0x000e220000000800 */
[----:B--2---:R-:W-:Y:S05]  /*e9d0*/  @!P0 BRA `(.L_x_298) ;  /* 0x0000000000288947 */ /* 0x004fea0003800000 */
[----:B------:R-:W2:Y:S02]  /*e9e0*/  LDC R0, c[0x0][0x64c] ;  /* 0x00019300ff007b82 */ /* 0x000ea40000000800 */
[----:B--2---:R-:W-:-:S05]  /*e9f0*/  IADD3 R7, P0, R11, R0, RZ ;  /* 0x000000000b077210 */ /* 0x004fca0007f1e0ff */
        /* <DEDUP_REMOVED lines=8> */
.L_x_298:
[----:B0-----:R-:W-:Y:S01]  /*ea80*/  SHF.R.U64 R0, R2, R19, R3 ;  /* 0x0000001302007219 */ /* 0x001fe20000001203 */
[----:B------:R-:W-:Y:S01]  /*ea90*/  VIADD R3, R14, 0xffffffff ;  /* 0xffffffff0e037836 */ /* 0x000fe20000000000 */
[----:B------:R-:W-:Y:S01]  /*eaa0*/  LOP3.LUT R5, R8, R17, RZ, 0xc0, !PT ;  /* 0x0000001108057212 */ /* 0x000fe200078ec0ff */
[----:B------:R-:W-:Y:S01]  /*eab0*/  IMAD.MOV R12, RZ, RZ, -R12 ;  /* 0x000000ffff0c7224 */ /* 0x000fe200078e0a0c */
[----:B------:R-:W-:Y:S01]  /*eac0*/  R2UR UR23, R24 ;  /* 0x00000000181772ca */ /* 0x000fe200000e0000 */
[----:B------:R-:W-:Y:S01]  /*ead0*/  IMAD.MOV R2, RZ, RZ, -R0 ;  /* 0x000000ffff027224 */ /* 0x000fe200078e0a00 */
[----:B------:R-:W-:Y:S01]  /*eae0*/  LOP3.LUT R3, R10, R3, RZ, 0xc0, !PT ;  /* 0x000000030a037212 */ /* 0x000fe200078ec0ff */
[----:B------:R-:W-:Y:S02]  /*eaf0*/  IMAD R34, R34, R0, R5 ;  /* 0x0000000022227224 */ /* 0x000fe400078e0205 */
[----:B------:R-:W-:Y:S02]  /*eb00*/  @P2 IMAD R15, R13, R12, R16 ;  /* 0x0000000c0d0f2224 */ /* 0x000fe400078e0210 */
[----:B-1----:R-:W-:-:S02]  /*eb10*/  IMAD R0, R2, R22, R11 ;  /* 0x0000001602007224 */ /* 0x002fc400078e020b */
[----:B------:R-:W-:Y:S02]  /*eb20*/  IMAD R34, R34, R23, R15 ;  /* 0x0000001722227224 */ /* 0x000fe400078e020f */
[----:B------:R-:W-:Y:S02]  /*eb30*/  IMAD R3, R0, R14, R3 ;  /* 0x0000000e00037224 */ /* 0x000fe400078e0203 */
[----:B------:R-:W-:-:S03]  /*eb40*/  IMAD.MOV.U32 R0, RZ, RZ, 0x1 ;  /* 0x00000001ff007424 */ /* 0x000fc600078e00ff */
[----:B------:R-:W-:Y:S02]  /*eb50*/  SEL R2, R3, R34, !P2 ;  /* 0x0000002203027207 */ /* 0x000fe40005000000 */
[----:B------:R-:W-:-:S03]  /*eb60*/  SEL R34, R34, R3, !P2 ;  /* 0x0000000322227207 */ /* 0x000fc60005000000 */
[----:B------:R2:W-:Y:S04]  /*eb70*/  STL [R1+0x88], R2 ;  /* 0x0000880201007387 */ /* 0x0005e80000100800 */
.L_x_296:
[----:B------:R0:W-:Y:S01]  /*eb80*/  STL [R1+0x8c], R34 ;  /* 0x00008c2201007387 */ /* 0x0001e20000100800 */
[----:B------:R-:W-:-:S13]  /*eb90*/  LOP3.LUT P0, RZ, R0, 0xff, RZ, 0xc0, !PT ;  /* 0x000000ff00ff7812 */ /* 0x000fda000780c0ff */
[----:B0-----:R-:W-:Y:S05]  /*eba0*/  @P0 BRA `(.L_x_299) ;  /* 0xffffff2400d80947 */ /* 0x001fea000383ffff */
[----:B------:R-:W-:Y:S05]  /*ebb0*/  EXIT ;  /* 0x000000000000794d */ /* 0x000fea0003800000 */
.L_x_7:
[----:B------:R-:W2:Y:S01]  /*ebc0*/  LDL R22, [R1+0x84] ;  /* 0x0000840001167983 */ /* 0x000ea20000100800 */
[----:B------:R-:W-:-:S03]  /*ebd0*/  ULDC.64 UR4, c[0x0][0x650] ;  /* 0x0001940000047ab9 */ /* 0x000fc60000000a00 */
[----:B0-----:R-:W3:Y:S01]  /*ebe0*/  LDL R23, [R1+0x80] ;  /* 0x0000800001177983 */ /* 0x001ee20000100800 */
[----:B------:R-:W-:Y:S01]  /*ebf0*/  PRMT R4, RZ, 0x7610, R4 ;  /* 0x00007610ff047816 */ /* 0x000fe20000000004 */
[----:B------:R-:W-:Y:S02]  /*ec00*/  IMAD.MOV.U32 R5, RZ, RZ, -0x1 ;  /* 0xffffffffff057424 */ /* 0x000fe400078e00ff */
[----:B------:R-:W-:Y:S02]  /*ec10*/  IMAD.MOV.U32 R7, RZ, RZ, -0x1 ;  /* 0xffffffffff077424 */ /* 0x000fe400078e00ff */
[----:B------:R-:W-:Y:S01]  /*ec20*/  IMAD.MOV.U32 R6, RZ, RZ, -0x1 ;  /* 0xffffffffff067424 */ /* 0x000fe200078e00ff */
[----:B--2---:R-:W-:-:S04]  /*ec30*/  ISETP.GE.U32.AND P0, PT, R22, UR4, PT ;  /* 0x0000000416007c0c */ /* 0x004fc8000bf06070 */
[----:B---3--:R-:W-:-:S13]  /*ec40*/  ISETP.GE.U32.AND.EX P0, PT, R23, UR5, PT, P0 ;  /* 0x0000000517007c0c */ /* 0x008fda000bf06100 */
[----:B------:R-:W-:Y:S05]  /*ec50*/  @P0 BRA `(.L_x_300) ;  /* 0x00000004002c0947 */ /* 0x000fea0003800000 */
[----:B------:R-:W0:Y:S01]  /*ec60*/  LDC.64 R14, c[0x0][0x628] ;  /* 0x00018a00ff0e7b82 */ /* 0x000e220000000a00 */
[----:B------:R-:W-:Y:S02]  /*ec70*/  IMAD.MOV.U32 R8, RZ, RZ, R22 ;  /* 0x000000ffff087224 */ /* 0x000fe400078e0016 */
[----:B------:R-:W-:-:S05]  /*ec80*/  IMAD.MOV.U32 R9, RZ, RZ, R23 ;  /* 0x000000ffff097224 */ /* 0x000fca00078e0017 */
[----:B------:R-:W1:Y:S08]  /*ec90*/  LDC R10, c[0x0][0x630] ;  /* 0x00018c00ff0a7b82 */ /* 0x000e700000000800 */
[----:B------:R-:W2:Y:S01]  /*eca0*/  LDC.64 R16, c[0x0][0x620] ;  /* 0x00018800ff107b82 */ /* 0x000ea20000000a00 */
[----:B0-----:R-:W-:-:S04]  /*ecb0*/  ISETP.NE.U32.AND P0, PT, R14, RZ, PT ;  /* 0x000000ff0e00720c */ /* 0x001fc80003f05070 */
[----:B------:R-:W-:-:S13]  /*ecc0*/  ISETP.NE.AND.EX P0, PT, R15, RZ, PT, P0 ;  /* 0x000000ff0f00720c */ /* 0x000fda0003f05300 */
[----:B-12---:R-:W-:Y:S05]  /*ecd0*/  @!P0 BRA `(.L_x_301) ;  /* 0x0000000000288947 */ /* 0x006fea0003800000 */
[----:B------:R-:W0:Y:S02]  /*ece0*/  LDC R4, c[0x0][0x634] ;  /* 0x00018d00ff047b82 */ /* 0x000e240000000800 */
[----:B0-----:R-:W-:-:S05]  /*ecf0*/  IADD3 R9, P0, R22, R4, RZ ;  /* 0x0000000416097210 */ /* 0x001fca0007f1e0ff */
        /* <DEDUP_REMOVED lines=8> */
.L_x_301:
[----:B------:R-:W0:Y:S01]  /*ed80*/  LDC.64 R20, c[0x0][0x640] ;  /* 0x00019000ff147b82 */ /* 0x000e220000000a00 */
[-CC-:B------:R-:W-:Y:S02]  /*ed90*/  SHF.R.U64 R14, R8, R10.reuse, R9.reuse ;  /* 0x0000000a080e7219 */ /* 0x180fe40000001209 */
[----:B------:R-:W-:Y:S02]  /*eda0*/  SHF.R.U32.HI R4, RZ, R10, R9 ;  /* 0x0000000aff047219 */ /* 0x000fe40000011609 */
[----:B------:R-:W-:-:S03]  /*edb0*/  IADD3 R7, P0, RZ, -R14, RZ ;  /* 0x8000000eff077210 */ /* 0x000fc60007f1e0ff */
[----:B------:R-:W1:Y:S02]  /*edc0*/  LDC R8, c[0x0][0x618] ;  /* 0x00018600ff087b82 */ /* 0x000e640000000800 */
[----:B------:R-:W-:Y:S02]  /*edd0*/  IMAD.X R5, RZ, RZ, ~R4, P0 ;  /* 0x000000ffff057224 */ /* 0x000fe400000e0e04 */
[----:B------:R-:W-:Y:S02]  /*ede0*/  IMAD.MOV.U32 R4, RZ, RZ, R22 ;  /* 0x000000ffff047224 */ /* 0x000fe400078e0016 */
[-C--:B------:R-:W-:Y:S02]  /*edf0*/  IMAD R6, R5, R16.reuse, RZ ;  /* 0x0000001005067224 */ /* 0x080fe400078e02ff */
[----:B------:R-:W2:Y:S01]  /*ee00*/  LDC R18, c[0x0][0x608] ;  /* 0x00018200ff127b82 */ /* 0x000ea20000000800 */
[----:B------:R-:W-:Y:S02]  /*ee10*/  IMAD.MOV.U32 R5, RZ, RZ, R23 ;  /* 0x000000ffff057224 */ /* 0x000fe400078e0017 */
[----:B------:R-:W-:-:S05]  /*ee20*/  IMAD.WIDE.U32 R4, R7, R16, R4 ;  /* 0x0000001007047225 */ /* 0x000fca00078e0004 */
[----:B------:R-:W3:Y:S01]  /*ee30*/  LDC R19, c[0x0][0x658] ;  /* 0x00019600ff137b82 */ /* 0x000ee20000000800 */
[----:B------:R-:W-:Y:S01]  /*ee40*/  IMAD R7, R7, R17, R6 ;  /* 0x0000001107077224 */ /* 0x000fe200078e0206 */
[----:B0-----:R-:W-:Y:S01]  /*ee50*/  ISETP.NE.U32.AND P0, PT, R20, RZ, PT ;  /* 0x000000ff1400720c */ /* 0x001fe20003f05070 */
[----:B------:R-:W-:Y:S02]  /*ee60*/  IMAD.MOV.U32 R6, RZ, RZ, -0x1 ;  /* 0xffffffffff067424 */ /* 0x000fe400078e00ff */
[----:B------:R-:W-:Y:S01]  /*ee70*/  IMAD.IADD R5, R5, 0x1, R7 ;  /* 0x0000000105057824 */ /* 0x000fe200078e0207 */
[----:B------:R-:W-:Y:S02]  /*ee80*/  ISETP.NE.AND.EX P0, PT, R21, RZ, PT, P0 ;  /* 0x000000ff1500720c */ /* 0x000fe40003f05300 */
[----:B------:R-:W0:Y:S02]  /*ee90*/  LDC R17, c[0x0][0x600] ;  /* 0x00018000ff117b82 */ /* 0x000e240000000800 */
[----:B-1----:R-:W-:-:S02]  /*eea0*/  SHF.R.U64 R10, R4, R8, R5 ;  /* 0x00000008040a7219 */ /* 0x002fc40000001205 */
[----:B------:R-:W-:-:S04]  /*eeb0*/  SHF.R.U32.HI R5, RZ, R8, R5 ;  /* 0x00000008ff057219 */ /* 0x000fc80000011605 */
[----:B------:R-:W1:Y:S01]  /*eec0*/  LDC R22, c[0x0][0x648] ;  /* 0x00019200ff167b82 */ /* 0x000e620000000800 */
[-CC-:B--2---:R-:W-:Y:S02]  /*eed0*/  SHF.R.U64 R15, R10, R18.reuse, R5.reuse ;  /* 0x000000120a0f7219 */ /* 0x184fe40000001205 */
[----:B------:R-:W-:Y:S01]  /*eee0*/  SHF.R.U32.HI R4, RZ, R18, R5 ;  /* 0x00000012ff047219 */ /* 0x000fe20000011605 */
[----:B------:R-:W-:-:S04]  /*eef0*/  IMAD.MOV.U32 R18, RZ, RZ, 0x1 ;  /* 0x00000001ff127424 */ /* 0x000fc800078e00ff */
[----:B------:R-:W2:Y:S01]  /*ef00*/  LDC R23, c[0x0][0x638] ;  /* 0x00018e00ff177b82 */ /* 0x000ea20000000800 */
[-CC-:B---3--:R-:W-:Y:S02]  /*ef10*/  SHF.R.U64 R16, R15, R19.reuse, R4.reuse ;  /* 0x000000130f107219 */ /* 0x188fe40000001204 */
[-C--:B------:R-:W-:Y:S02]  /*ef20*/  SHF.L.U32 R6, R6, R19.reuse, RZ ;  /* 0x0000001306067219 */ /* 0x080fe400000006ff */
[----:B------:R-:W-:Y:S01]  /*ef30*/  SHF.R.U32.HI R5, RZ, R19, R4 ;  /* 0x00000013ff057219 */ /* 0x000fe20000011604 */
[----:B------:R-:W-:Y:S01]  /*ef40*/  IMAD.MOV.U32 R4, RZ, RZ, R16 ;  /* 0x000000ffff047224 */ /* 0x000fe200078e0010 */
[----:B------:R-:W-:Y:S01]  /*ef50*/  LOP3.LUT R24, RZ, R6, RZ, 0x33, !PT ;  /* 0x00000006ff187212 */ /* 0x000fe200078e33ff */
[----:B------:R-:W3:Y:S01]  /*ef60*/  LDC R25, c[0x0][0x610] ;  /* 0x00018400ff197b82 */ /* 0x000ee20000000800 */
[----:B------:R-:W-:Y:S05]  /*ef70*/  @!P0 BRA `(.L_x_302) ;  /* 0x0000000000288947 */ /* 0x000fea0003800000 */
        /* <DEDUP_REMOVED lines=10> */
.L_x_302:
[----:B-1----:R-:W-:Y:S01]  /*f020*/  SHF.R.U64 R4, R4, R22, R5 ;  /* 0x0000001604047219 */ /* 0x002fe20000001205 */
[----:B0-----:R-:W-:Y:S01]  /*f030*/  VIADD R7, R17, 0xffffffff ;  /* 0xffffffff11077836 */ /* 0x001fe20000000000 */
[----:B------:R-:W-:Y:S01]  /*f040*/  SHF.L.U32 R18, R18, R19, RZ ;  /* 0x0000001312127219 */ /* 0x000fe200000006ff */
[----:B------:R-:W-:Y:S01]  /*f050*/  @P2 IMAD R0, R11, R12, R2 ;  /* 0x0000000c0b002224 */ /* 0x000fe200078e0202 */
[----:B------:R-:W-:Y:S01]  /*f060*/  LOP3.LUT R3, R15, R24, RZ, 0xc0, !PT ;  /* 0x000000180f037212 */ /* 0x000fe200078ec0ff */
[----:B------:R-:W-:Y:S01]  /*f070*/  IMAD.MOV R5, RZ, RZ, -R4 ;  /* 0x000000ffff057224 */ /* 0x000fe200078e0a04 */
[----:B------:R-:W-:Y:S01]  /*f080*/  LOP3.LUT R7, R10, R7, RZ, 0xc0, !PT ;  /* 0x000000070a077212 */ /* 0x000fe200078ec0ff */
[----:B------:R-:W-:Y:S02]  /*f090*/  IMAD.MOV.U32 R6, RZ, RZ, R14 ;  /* 0x000000ffff067224 */ /* 0x000fe400078e000e */
[----:B------:R-:W-:Y:S02]  /*f0a0*/  IMAD R3, R18, R4, R3 ;  /* 0x0000000412037224 */ /* 0x000fe400078e0203 */
[----:B--2---:R-:W-:-:S02]  /*f0b0*/  IMAD R2, R5, R23, R16 ;  /* 0x0000001705027224 */ /* 0x004fc400078e0210 */
[----:B---3--:R-:W-:Y:S02]  /*f0c0*/  IMAD R0, R3, R25, R0 ;  /* 0x0000001903007224 */ /* 0x008fe400078e0200 */
[----:B------:R-:W-:Y:S02]  /*f0d0*/  IMAD R5, R2, R17, R7 ;  /* 0x0000001102057224 */ /* 0x000fe400078e0207 */
[----:B------:R-:W-:-:S03]  /*f0e0*/  IMAD.MOV.U32 R4, RZ, RZ, 0x1 ;  /* 0x00000001ff047424 */ /* 0x000fc600078e00ff */
[----:B------:R-:W-:Y:S02]  /*f0f0*/  SEL R7, R5, R0, !P2 ;  /* 0x0000000005077207 */ /* 0x000fe40005000000 */
[----:B------:R-:W-:-:S07]  /*f100*/  SEL R5, R0, R5, !P2 ;  /* 0x0000000500057207 */ /* 0x000fce0005000000 */
.L_x_300:
[----:B------:R-:W-:-:S08]  /*f110*/  NOP ;  /* 0x0000000000007918 */ /* 0x000fd00000000000 */
[----:B------:R-:W0:-:S00]  /*f120*/  USETMAXREG.DEALLOC.CTAPOOL 0x28 ;  /* 0x00000028000079c8 */ /* 0x000e0000080e0500 */
[----:B------:R-:W-:-:S13]  /*f130*/  ISETP.NE.AND P0, PT, RZ, UR8, PT ;  /* 0x00000008ff007c0c */ /* 0x000fda000bf05270 */
[----:B------:R-:W-:Y:S05]  /*f140*/  @P0 EXIT ;  /* 0x000000000000094d */ /* 0x000fea0003800000 */
[----:B0-----:R-:W-:Y:S01]  /*f150*/  LOP3.LUT P0, RZ, R4, 0xff, RZ, 0xc0, !PT ;  /* 0x000000ff04ff7812 */ /* 0x001fe2000780c0ff */
[----:B------:R-:W-:Y:S02]  /*f160*/  IMAD.MOV.U32 R0, RZ, RZ, 0x1 ;  /* 0x00000001ff007424 */ /* 0x000fe400078e00ff */
[----:B------:R-:W-:-:S10]  /*f170*/  IMAD.MOV.U32 R8, RZ, RZ, RZ ;  /* 0x000000ffff087224 */ /* 0x000fd400078e00ff */
[----:B------:R-:W-:Y:S05]  /*f180*/  @!P0 BRA `(.L_x_303) ;  /* 0x0000000c009c8947 */ /* 0x000fea0003800000 */
[----:B------:R-:W0:Y:S01]  /*f190*/  S2UR UR8, SR_CgaCtaId ;  /* 0x00000000000879c3 */ /* 0x000e220000008800 */
[----:B------:R-:W-:Y:S01]  /*f1a0*/  ULDC UR4, c[0x0][0x28c] ;  /* 0x0000a30000047ab9 */ /* 0x000fe20000000800 */
[----:B------:R-:W-:Y:S01]  /*f1b0*/  ULDC UR5, c[0x0][0x600] ;  /* 0x0001800000057ab9 */ /* 0x000fe20000000800 */
[----:B------:R-:W-:Y:S01]  /*f1c0*/  UIADD3 UR14, UR4, 0x1f, URZ ;  /* 0x0000001f040e7890 */ /* 0x000fe2000fffe03f */
[----:B------:R-:W-:Y:S01]  /*f1d0*/  BSSY B0, `(.L_x_303) ;  /* 0x00000e2000007945 */ /* 0x000fe20003800000 */
[----:B------:R-:W-:Y:S01]  /*f1e0*/  ULDC UR11, c[0x0][0x658] ;  /* 0x00019600000b7ab9 */ /* 0x000fe20000000800 */
[----:B------:R-:W-:Y:S01]  /*f1f0*/  UMOV UR12, 0xffffffff ;  /* 0xffffffff000c7882 */ /* 0x000fe20000000000 */
[----:B------:R-:W-:Y:S01]  /*f200*/  UMOV UR16, 0x1 ;  /* 0x0000000100107882 */ /* 0x000fe20000000000 */
[----:B------:R-:W-:Y:S01]  /*f210*/  USHF.R.S32.HI UR15, URZ, 0x1f, UR14 ;  /* 0x0000001f3f0f7899 */ /* 0x000fe2000801140e */
[----:B------:R-:W-:Y:S01]  /*f220*/  IMAD.MOV.U32 R9, RZ, RZ, 0x1 ;  /* 0x00000001ff097424 */ /* 0x000fe200078e00ff */
[----:B------:R-:W-:Y:S01]  /*f230*/  ULDC UR9, c[0x0][0xc] ;  /* 0x0000030000097ab9 */ /* 0x000fe20000000800 */
[----:B------:R-:W-:Y:S01]  /*f240*/  UIADD3 UR4, UR5, -0x1, URZ ;  /* 0xffffffff05047890 */ /* 0x000fe2000fffe03f */
[----:B------:R-:W-:Y:S01]  /*f250*/  IMAD.MOV.U32 R0, RZ, RZ, 0x1 ;  /* 0x00000001ff007424 */ /* 0x000fe200078e00ff */
[----:B------:R-:W-:Y:S01]  /*f260*/  USHF.L.U32 UR18, UR12, UR11, URZ ;  /* 0x0000000b0c127299 */ /* 0x000fe2000800063f */
[----:B------:R-:W-:Y:S01]  /*f270*/  IMAD.MOV.U32 R8, RZ, RZ, RZ ;  /* 0x000000ffff087224 */ /* 0x000fe200078e00ff */
[----:B------:R-:W-:Y:S01]  /*f280*/  USHF.L.U32 UR5, UR16, UR11, URZ ;  /* 0x0000000b10057299 */ /* 0x000fe2000800063f */
[----:B------:R-:W-:Y:S01]  /*f290*/  ULDC UR12, c[0x0][0x10] ;  /* 0x00000400000c7ab9 */ /* 0x000fe20000000800 */
[----:B------:R-:W-:Y:S01]  /*f2a0*/  ULEA.HI UR15, UR15, UR14, URZ, 0x5 ;  /* 0x0000000e0f0f7291 */ /* 0x000fe2000f8f283f */
[----:B------:R-:W-:Y:S01]  /*f2b0*/  UMOV UR22, 0x5 ;  /* 0x0000000500167882 */ /* 0x000fe20000000000 */
[----:B------:R-:W-:-:S02]  /*f2c0*/  ULOP3.LUT UR29, UR13, 0x2, URZ, 0xfc, !UPT ;  /* 0x000000020d1d7892 */ /* 0x000fc4000f8efc3f */
[----:B------:R-:W-:Y:S02]  /*f2d0*/  USHF.R.S32.HI UR19, URZ, 0x5, UR15 ;  /* 0x000000053f137899 */ /* 0x000fe4000801140f */
[----:B0-----:R-:W-:Y:S02]  /*f2e0*/  ULOP3.LUT UR10, UR8, 0x1, URZ, 0xc0, !UPT ;  /* 0x00000001080a7892 */ /* 0x001fe4000f8ec03f */
[----:B------:R-:W-:Y:S02]  /*f2f0*/  USHF.R.U32.HI UR30, URZ, 0x1, UR8 ;  /* 0x000000013f1e7899 */ /* 0x000fe40008011608 */
[----:B------:R-:W-:Y:S02]  /*f300*/  USHF.L.U32 UR6, UR8, 0x7, URZ ;  /* 0x0000000708067899 */ /* 0x000fe4000800063f */
[----:B------:R-:W-:Y:S02]  /*f310*/  USHF.L.U32 UR7, UR8, 0xc, URZ ;  /* 0x0000000c08077899 */ /* 0x000fe4000800063f */
[----:B------:R-:W-:-:S02]  /*f320*/  ULOP3.LUT UR8, UR8, 0xfffffffe, URZ, 0xc0, !UPT ;  /* 0xfffffffe08087892 */ /* 0x000fc4000f8ec03f */
[----:B------:R-:W-:Y:S02]  /*f330*/  UISETP.GT.U32.AND UP0, UPT, UR10, 0xffff, UPT ;  /* 0x0000ffff0a00788c */ /* 0x000fe4000bf04070 */
[----:B------:R-:W-:Y:S02]  /*f340*/  USHF.L.U32 UR20, UR16, UR8, URZ ;  /* 0x0000000810147299 */ /* 0x000fe4000800063f */
[----:B------:R-:W-:Y:S02]  /*f350*/  ULOP3.LUT UR11, UR8, 0x1, URZ, 0xfc, !UPT ;  /* 0x00000001080b7892 */ /* 0x000fe4000f8efc3f */
[----:B------:R-:W-:Y:S02]  /*f360*/  UIMAD.WIDE.U32 UR8, UR9, UR12, URZ ;  /* 0x0000000c090872a5 */ /* 0x000fe4000f8e003f */
[----:B------:R-:W-:Y:S01]  /*f370*/  USEL UR10, UR10, 0xffff, !UP0 ;  /* 0x0000ffff0a0a7887 */ /* 0x000fe2000c000000 */
[----:B------:R-:W-:Y:S01]  /*f380*/  ULDC UR12, c[0x0][0x14] ;  /* 0x00000500000c7ab9 */ /* 0x000fe20000000800 */
[----:B------:R-:W-:-:S02]  /*f390*/  USHF.L.U32 UR11, UR16, UR11, URZ ;  /* 0x0000000b100b7299 */ /* 0x000fc4000800063f */
[----:B------:R-:W-:Y:S02]  /*f3a0*/  UIMAD.WIDE.U32 UR24, UR8, UR12, URZ ;  /* 0x0000000c081872a5 */ /* 0x000fe4000f8e003f */
[----:B------:R-:W-:Y:S02]  /*f3b0*/  UIMAD UR21, UR9, UR12, URZ ;  /* 0x0000000c091572a4 */ /* 0x000fe4000f8e023f */
[----:B------:R-:W-:Y:S02]  /*f3c0*/  ULOP3.LUT UR10, UR10, 0xffff, URZ, 0xc0, !UPT ;  /* 0x0000ffff0a0a7892 */ /* 0x000fe4000f8ec03f */
[----:B------:R-:W-:Y:S02]  /*f3d0*/  ULOP3.LUT UR6, UR6, 0x80, URZ, 0xc0, !UPT ;  /* 0x0000008006067892 */ /* 0x000fe4000f8ec03f */
[----:B------:R-:W-:Y:S02]  /*f3e0*/  ULOP3.LUT UR7, UR7, 0x1000, URZ, 0xc0, !UPT ;  /* 0x0000100007077892 */ /* 0x000fe4000f8ec03f */
[----:B------:R-:W-:-:S02]  /*f3f0*/  ULOP3.LUT UR18, URZ, UR18, URZ, 0x33, !UPT ;  /* 0x000000123f127292 */ /* 0x000fc4000f8e333f */
[----:B------:R-:W-:Y:S02]  /*f400*/  ULOP3.LUT UR20, UR20, UR11, URZ, 0xfc, !UPT ;  /* 0x0000000b14147292 */ /* 0x000fe4000f8efc3f */
[----:B------:R-:W-:Y:S02]  /*f410*/  UIADD3 UR21, UR25, UR21, URZ ;  /* 0x0000001519157290 */ /* 0x000fe4000fffe03f */
[----:B------:R-:W-:Y:S02]  /*f420*/  USHF.L.U32 UR22, UR22, UR10, URZ ;  /* 0x0000000a16167299 */ /* 0x000fe4000800063f */
[----:B------:R-:W-:Y:S01]  /*f430*/  UIADD3 UR31, UR19, 0x1, URZ ;  /* 0x00000001131f7890 */ /* 0x000fe2000fffe03f */
[----:B------:R-:W-:-:S11]  /*f440*/  ULDC.64 UR32, c[0x0][0x198] ;  /* 0x0000660000207ab9 */ /* 0x000fd60000000a00 */
.L_x_314:
[----:B------:R-:W-:-:S03]  /*f450*/  UMOV UR8, 0xffffffff ;  /* 0xffffffff00087882 */ /* 0x000fc60000000000 */
[----:B------:R-:W-:Y:S05]  /*f460*/  BRA.DIV UR8, `(.L_x_304) ;  /* 0x0000001208047947 */ /* 0x000fea000b800000 */
[----:B------:R-:W-:-:S13]  /*f470*/  ELECT P0, URZ, PT ;  /* 0x00000000003f782f */ /* 0x000fda0003800000 */
.L_x_326:
[----:B------:R-:W0:Y:S01]  /*f480*/  LDC R2, c[0x0][0x28c] ;  /* 0x0000a300ff027b82 */ /* 0x000e220000000800 */
[----:B------:R-:W-:Y:S01]  /*f490*/  BSSY B1, `(.L_x_305) ;  /* 0x000003d000017945 */ /* 0x000fe20003800000 */
[----:B0-----:R-:W-:-:S13]  /*f4a0*/  ISETP.LT.OR P0, PT, R2, 0x1, !P0 ;  /* 0x000000010200780c */ /* 0x001fda0004701670 */
[----:B------:R-:W-:Y:S05]  /*f4b0*/  @P0 BRA `(.L_x_306) ;  /* 0x0000000000e80947 */ /* 0x000fea0003800000 */
[----:B------:R-:W-:Y:S01]  /*f4c0*/  LEA R5, R5, UR30, 0x1 ;  /* 0x0000001e05057c11 */ /* 0x000fe2000f8e08ff */
[----:B------:R-:W-:Y:S01]  /*f4d0*/  IMAD.MOV.U32 R13, RZ, RZ, RZ ;  /* 0x000000ffff0d7224 */ /* 0x000fe200078e00ff */
[----:B------:R-:W-:Y:S01]  /*f4e0*/  LEA R7, R7, UR6, 0x8 ;  /* 0x0000000607077c11 */ /* 0x000fe2000f8e40ff */
[----:B------:R-:W-:Y:S02]  /*f4f0*/  IMAD.U32 R14, RZ, RZ, UR31 ;  /* 0x0000001fff0e7e24 */ /* 0x000fe4000f8e00ff */
[----:B------:R-:W-:Y:S02]  /*f500*/  IMAD.MOV.U32 R2, RZ, RZ, R0 ;  /* 0x000000ffff027224 */ /* 0x000fe400078e0000 */
[----:B------:R-:W-:Y:S02]  /*f510*/  IMAD.MOV.U32 R3, RZ, RZ, R8 ;  /* 0x000000ffff037224 */ /* 0x000fe400078e0008 */
[----:B------:R-:W-:-:S07]  /*f520*/  IMAD.SHL.U32 R10, R5, 0x40, RZ ;  /* 0x00000040050a7824 */ /* 0x000fce00078e00ff */
.L_x_309:
[----:B------:R-:W0:Y:S01]  /*f530*/  S2R R5, SR_CgaCtaId ;  /* 0x0000000000057919 */ /* 0x000e220000008800 */
[----:B------:R-:W-:Y:S01]  /*f540*/  MOV R4, 0x400 ;  /* 0x0000040000047802 */ /* 0x000fe20000000f00 */
[----:B------:R-:W1:Y:S03]  /*f550*/  S2R R15, SR_TID.X ;  /* 0x00000000000f7919 */ /* 0x000e660000002100 */
[----:B0-----:R-:W-:Y:S02]  /*f560*/  LEA R12, R5, R4, 0x18 ;  /* 0x00000004050c7211 */ /* 0x001fe400078ec0ff */
[----:B------:R-:W-:Y:S02]  /*f570*/  SHF.L.U32 R4, R2, 0x1f, RZ ;  /* 0x0000001f02047819 */ /* 0x000fe400000006ff */
[----:B-1----:R-:W-:Y:S01]  /*f580*/  LOP3.LUT P1, RZ, R15, 0x7f, RZ, 0xc0, !PT ;  /* 0x0000007f0fff7812 */ /* 0x002fe2000782c0ff */
[----:B------:R-:W-:-:S04]  /*f590*/  IMAD R11, R3, 0x8, R12 ;  /* 0x00000008030b7824 */ /* 0x000fc800078e020c */
[----:B------:R-:W0:Y:S08]  /*f5a0*/  SYNCS.PHASECHK.TRANS64.TRYWAIT P0, [R11+URZ+0x28], R4 ;  /* 0x000028040b0075a7 */ /* 0x000e30000800017f */
[----:B------:R-:W1:Y:S01]  /*f5b0*/  @!P1 LDC R5, c[0x0][0x500] ;  /* 0x00014000ff059b82 */ /* 0x000e620000000800 */
[----:B0-----:R-:W-:Y:S05]  /*f5c0*/  @!P0 BRA `(.L_x_307) ;  /* 0x0000000c00cc8947 */ /* 0x001fea0003800000 */
.L_x_327:
[----:B------:R-:W-:Y:S01]  /*f5d0*/  UPRMT UR8, UR29, 0x9910, URZ ;  /* 0x000099101d087896 */ /* 0x000fe2000800003f */
[----:B-1----:R1:W-:Y:S03]  /*f5e0*/  @!P1 SYNCS.ARRIVE.TRANS64 RZ, [R11+URZ], R5 ;  /* 0x000000050bff99a7 */ /* 0x0023e6000800003f */
[----:B------:R-:W-:-:S06]  /*f5f0*/  UISETP.NE.AND UP0, UPT, UR8, 0x2, UPT ;  /* 0x000000020800788c */ /* 0x000fcc000bf05270 */
[----:B------:R-:W-:-:S13]  /*f600*/  PLOP3.LUT P0, PT, PT, PT, UP0, 0x80, 0x0 ;  /* 0x000000000000781c */ /* 0x000fda0003f0f008 */
[----:B-1----:R-:W-:Y:S05]  /*f610*/  @P0 BRA `(.L_x_308) ;  /* 0x0000000000040947 */ /* 0x002fea0003800000 */
[----:B------:R-:W-:Y:S01]  /*f620*/  BPT.TRAP 0x1 ;  /* 0x000000040000795c */ /* 0x000fe20000300000 */
.L_x_308:
[C---:B0-----:R-:W-:Y:S01]  /*f630*/  LEA R4, R3.reuse, UR30, 0x1 ;  /* 0x0000001e03047c11 */ /* 0x041fe2000f8e08ff */
[----:B------:R-:W-:Y:S01]  /*f640*/  VIADD R14, R14, 0xffffffff ;  /* 0xffffffff0e0e7836 */ /* 0x000fe20000000000 */
[----:B------:R-:W-:Y:S01]  /*f650*/  R2UR UR11, R3 ;  /* 0x00000000030b72ca */ /* 0x000fe200000e0000 */
[----:B------:R-:W-:Y:S01]  /*f660*/  UIADD3 UR14, UP0, UR32, 0xf0, URZ ;  /* 0x000000f0200e7890 */ /* 0x000fe2000ff1e03f */
[----:B------:R-:W-:Y:S01]  /*f670*/  R2UR UR26, R12 ;  /* 0x000000000c1a72ca */ /* 0x000fe200000e0000 */
[----:B------:R-:W-:Y:S01]  /*f680*/  IMAD.U32 R4, R4, 0x800, R12 ;  /* 0x0000080004047824 */ /* 0x000fe200078e000c */
[----:B------:R-:W-:Y:S01]  /*f690*/  R2UR UR27, R10 ;  /* 0x000000000a1b72ca */ /* 0x000fe200000e0000 */
[----:B------:R-:W-:Y:S01]  /*f6a0*/  UIADD3 UR34, UP1, UR32, 0x1f0, URZ ;  /* 0x000001f020227890 */ /* 0x000fe2000ff3e03f */
[----:B------:R-:W-:Y:S01]  /*f6b0*/  R2UR UR9, R11 ;  /* 0x000000000b0972ca */ /* 0x000fe200000e0000 */
[----:B------:R-:W-:Y:S01]  /*f6c0*/  UIADD3.X UR15, URZ, UR33, URZ, UP0, !UPT ;  /* 0x000000213f0f7290 */ /* 0x000fe200087fe43f */
[----:B------:R-:W-:Y:S01]  /*f6d0*/  R2UR UR8, R4 ;  /* 0x00000000040872ca */ /* 0x000fe200000e0000 */
[----:B------:R-:W-:Y:S01]  /*f6e0*/  UPRMT UR23, URZ, 0x5410, UR22 ;  /* 0x000054103f177896 */ /* 0x000fe20008000016 */
[----:B------:R-:W-:Y:S01]  /*f6f0*/  R2UR UR10, R13 ;  /* 0x000000000d0a72ca */ /* 0x000fe200000e0000 */
[----:B------:R-:W-:Y:S01]  /*f700*/  VIADD R3, R3, 0x1 ;  /* 0x0000000103037836 */ /* 0x000fe20000000000 */
[----:B------:R-:W-:Y:S01]  /*f710*/  R2UR UR12, R6 ;  /* 0x00000000060c72ca */ /* 0x000fe200000e0000 */
[----:B------:R-:W-:Y:S01]  /*f720*/  ULEA UR11, UR11, UR7, 0xd ;  /* 0x000000070b0b7291 */ /* 0x000fe2000f8e683f */
[----:B------:R-:W-:Y:S01]  /*f730*/  R2UR UR28, R7 ;  /* 0x00000000071c72ca */ /* 0x000fe200000e0000 */
[----:B------:R-:W-:Y:S01]  /*f740*/  UPRMT UR36, URZ, 0x5410, UR20 ;  /* 0x000054103f247896 */ /* 0x000fe20008000014 */
[----:B------:R-:W-:Y:S01]  /*f750*/  ISETP.GT.AND P1, PT, R14, 0x1, PT ;  /* 0x000000010e00780c */ /* 0x000fe20003f24270 */
[----:B------:R-:W-:Y:S01]  /*f760*/  UIADD3 UR26, UR26, 0x5100, UR11 ;  /* 0x000051001a1a7890 */ /* 0x000fe2000fffe00b */
[----:B------:R-:W-:Y:S01]  /*f770*/  ISETP.NE.AND P0, PT, R3, 0x5, PT ;  /* 0x000000050300780c */ /* 0x000fe20003f05270 */
[----:B------:R-:W-:Y:S01]  /*f780*/  UIADD3.X UR35, URZ, UR33, URZ, UP1, !UPT ;  /* 0x000000213f237290 */ /* 0x000fe20008ffe43f */
[----:B------:R-:W-:Y:S01]  /*f790*/  VIADD R13, R13, 0x20 ;  /* 0x000000200d0d7836 */ /* 0x000fe20000000000 */
[----:B------:R-:W-:Y:S01]  /*f7a0*/  UIADD3 UR8, UR8, 0x100, URZ ;  /* 0x0000010008087890 */ /* 0x000fe2000fffe03f */
[----:B------:R-:W-:Y:S01]  /*f7b0*/  SEL R5, RZ, 0x1, P0 ;  /* 0x00000001ff057807 */ /* 0x000fe20000000000 */
[----:B------:R-:W-:Y:S01]  /*f7c0*/  UMOV UR16, 0x0 ;  /* 0x0000000000107882 */ /* 0x000fe20000000000 */
[----:B------:R-:W-:Y:S01]  /*f7d0*/  UMOV UR17, 0x10000000 ;  /* 0x1000000000117882 */ /* 0x000fe20000000000 */
[----:B------:R-:W-:Y:S01]  /*f7e0*/  UMOV UR11, UR27 ;  /* 0x0000001b000b7c82 */ /* 0x000fe20008000000 */
[----:B------:R-:W-:-:S02]  /*f7f0*/  LOP3.LUT R2, R2, R5, RZ, 0x3c, !PT ;  /* 0x0000000502027212 */ /* 0x000fc400078e3cff */
[----:B------:R-:W-:Y:S02]  /*f800*/  SEL R3, R3, RZ, P0 ;  /* 0x000000ff03037207 */ /* 0x000fe40000000000 */
[----:B------:R0:W-:Y:S02]  /*f810*/  UTMALDG.3D.MULTICAST [UR8], [UR14], UR23, desc[UR16] ;  /* 0x000010080e0073b4 */ /* 0x0001e40008011817 */
[----:B0-----:R-:W-:Y:S01]  /*f820*/  UMOV UR8, UR26 ;  /* 0x0000001a00087c82 */ /* 0x001fe20008000000 */
[----:B------:R-:W-:Y:S02]  /*f830*/  UMOV UR11, UR28 ;  /* 0x0000001c000b7c82 */ /* 0x000fe40008000000 */
[----:B------:R0:W-:Y:S02]  /*f840*/  UTMALDG.3D.MULTICAST [UR8], [UR34], UR36, desc[UR16] ;  /* 0x00001008220073b4 */ /* 0x0001e40008011824 */
[----:B0-----:R-:W-:Y:S05]  /*f850*/  @P1 BRA `(.L_x_309) ;  /* 0xfffffffc00341947 */ /* 0x001fea000383ffff */
.L_x_306:
[----:B------:R-:W-:Y:S05]  /*f860*/  BSYNC B1 ;  /* 0x0000000000017941 */ /* 0x000fea0003800000 */
.L_x_305:
[----:B------:R-:W2:Y:S01]  /*f870*/  LDL.LU R15, [R1+0x80] ;  /* 0x00008000010f7983 */ /* 0x000ea20000300800 */
[----:B------:R-:W-:Y:S01]  /*f880*/  LOP3.LUT P1, RZ, R9, 0xff, RZ, 0xc0, !PT ;  /* 0x000000ff09ff7812 */ /* 0x000fe2000782c0ff */
[----:B------:R-:W-:Y:S01]  /*f890*/  VIADD R8, R8, UR19 ;  /* 0x0000001308087c36 */ /* 0x000fe20008000000 */
[----:B------:R-:W-:Y:S01]  /*f8a0*/  ULDC.64 UR8, c[0x0][0x650] ;  /* 0x0001940000087ab9 */ /* 0x000fe20000000a00 */
[----:B------:R-:W3:Y:S01]  /*f8b0*/  LDL.LU R12, [R1+0x84] ;  /* 0x00008400010c7983 */ /* 0x000ee20000300800 */
[----:B------:R-:W-:Y:S01]  /*f8c0*/  IMAD.U32 R5, RZ, RZ, UR19 ;  /* 0x00000013ff057e24 */ /* 0x000fe2000f8e00ff */
[----:B------:R-:W-:Y:S01]  /*f8d0*/  UISETP.GE.U32.AND UP0, UPT, UR19, 0x5, UPT ;  /* 0x000000051300788c */ /* 0x000fe2000bf06070 */
[----:B------:R-:W-:Y:S01]  /*f8e0*/  ISETP.GT.U32.AND P0, PT, R8, 0x4, PT ;  /* 0x000000040800780c */ /* 0x000fe20003f04070 */
[----:B------:R-:W-:Y:S01]  /*f8f0*/  BSSY B1, `(.L_x_310) ;  /* 0x000006d000017945 */ /* 0x000fe20003800000 */
[----:B------:R-:W-:Y:S01]  /*f900*/  IMAD.MOV.U32 R7, RZ, RZ, -0x1 ;  /* 0xffffffffff077424 */ /* 0x000fe200078e00ff */
[----:B------:R-:W-:Y:S01]  /*f910*/  PRMT R9, RZ, 0x7610, R9 ;  /* 0x00007610ff097816 */ /* 0x000fe20000000009 */
[----:B------:R-:W-:Y:S01]  /*f920*/  IMAD.MOV.U32 R6, RZ, RZ, -0x1 ;  /* 0xffffffffff067424 */ /* 0x000fe200078e00ff */
[----:B------:R-:W-:-:S02]  /*f930*/  ISETP.LT.U32.AND P0, PT, R5, 0x5, P0 ;  /* 0x000000050500780c */ /* 0x000fc40000701070 */
[----:B------:R-:W0:Y:S01]  /*f940*/  @P1 S2R R3, SR_CgaCtaId ;  /* 0x0000000000031919 */ /* 0x000e220000008800 */
[----:B------:R-:W-:Y:S02]  /*f950*/  @P1 MOV R2, 0x400 ;  /* 0x0000040000021802 */ /* 0x000fe40000000f00 */
[----:B------:R-:W-:Y:S02]  /*f960*/  PLOP3.LUT P3, PT, PT, PT, UP0, 0x80, 0x0 ;  /* 0x000000000000781c */ /* 0x000fe40003f6f008 */
[----:B0-----:R-:W-:Y:S01]  /*f970*/  @P1 LEA R4, R3, R2, 0x18 ;  /* 0x0000000203041211 */ /* 0x001fe200078ec0ff */
[----:B------:R-:W-:-:S03]  /*f980*/  IMAD.WIDE.U32 R2, R8, -0x33333333, RZ ;  /* 0xcccccccd08027825 */ /* 0x000fc600078e00ff */
[----:B------:R0:W-:Y:S02]  /*f990*/  @P1 SYNCS.ARRIVE.TRANS64.A1T0 RZ, [R4+URZ+0x68], RZ ;  /* 0x000068ff04ff19a7 */ /* 0x0001e4000810003f */
[----:B------:R-:W-:Y:S02]  /*f9a0*/  SHF.R.U32.HI R5, RZ, 0x2, R3 ;  /* 0x00000002ff057819 */ /* 0x000fe40000011603 */
[----:B------:R-:W-:Y:S02]  /*f9b0*/  SEL R3, RZ, 0x1, !P0 ;  /* 0x00000001ff037807 */ /* 0x000fe40004000000 */
[----:B------:R-:W-:Y:S01]  /*f9c0*/  PRMT R2, RZ, 0x7610, R2 ;  /* 0x00007610ff027816 */ /* 0x000fe20000000002 */
[----:B------:R-:W-:Y:S01]  /*f9d0*/  IMAD R8, R5, -0x5, R8 ;  /* 0xfffffffb05087824 */ /* 0x000fe200078e0208 */
[----:B------:R-:W-:-:S04]  /*f9e0*/  LOP3.LUT R0, R0, R3, RZ, 0x3c, !PT ;  /* 0x0000000300007212 */ /* 0x000fc800078e3cff */
[----:B------:R-:W-:Y:S01]  /*f9f0*/  @P3 LOP3.LUT R0, R0, 0x1, R5, 0x78, !PT ;  /* 0x0000000100003812 */ /* 0x000fe200078e7805 */
[----:B------:R-:W-:Y:S01]  /*fa00*/  IMAD.MOV.U32 R5, RZ, RZ, -0x1 ;  /* 0xffffffffff057424 */ /* 0x000fe200078e00ff */
[----:B---3--:R-:W-:-:S04]  /*fa10*/  IADD3 R12, P1, R12, UR24, RZ ;  /* 0x000000180c0c7c10 */ /* 0x008fc8000ff3e0ff */
[----:B--2---:R-:W-:Y:S01]  /*fa20*/  IADD3.X R15, R15, UR21, RZ, P1, !PT ;  /* 0x000000150f0f7c10 */ /* 0x004fe20008ffe4ff */
[----:B------:R0:W-:Y:S01]  /*fa30*/  STL [R1+0x84], R12 ;  /* 0x0000840c01007387 */ /* 0x0001e20000100800 */
[----:B------:R-:W-:-:S03]  /*fa40*/  ISETP.GE.U32.AND P0, PT, R12, UR8, PT ;  /* 0x000000080c007c0c */ /* 0x000fc6000bf06070 */
[----:B------:R0:W-:Y:S01]  /*fa50*/  STL [R1+0x80], R15 ;  /* 0x0000800f01007387 */ /* 0x0001e20000100800 */
[----:B------:R-:W-:-:S13]  /*fa60*/  ISETP.GE.U32.AND.EX P0, PT, R15, UR9, PT, P0 ;  /* 0x000000090f007c0c */ /* 0x000fda000bf06100 */
[----:B0-----:R-:W-:Y:S05]  /*fa70*/  @P0 BRA `(.L_x_311) ;  /* 0x0000000400500947 */ /* 0x001fea0003800000 */
[----:B------:R-:W-:Y:S01]  /*fa80*/  ULDC.64 UR8, c[0x0][0x628] ;  /* 0x00018a0000087ab9 */ /* 0x000fe20000000a00 */
[----:B------:R-:W0:Y:S01]  /*fa90*/  S2R R11, SR_CTAID.X ;  /* 0x00000000000b7919 */ /* 0x000e220000002500 */
[----:B------:R-:W-:Y:S01]  /*faa0*/  ISETP.NE.U32.AND P0, PT, RZ, UR8, PT ;  /* 0x00000008ff007c0c */ /* 0x000fe2000bf05070 */
[----:B------:R-:W-:Y:S01]  /*fab0*/  ULDC UR11, c[0x0][0x630] ;  /* 0x00018c00000b7ab9 */ /* 0x000fe20000000800 */
[----:B------:R-:W-:Y:S01]  /*fac0*/  IMAD.MOV.U32 R2, RZ, RZ, R12 ;  /* 0x000000ffff027224 */ /* 0x000fe200078e000c */
[----:B------:R-:W1:Y:S01]  /*fad0*/  S2R R10, SR_CTAID.Y ;  /* 0x00000000000a7919 */ /* 0x000e620000002600 */
[----:B------:R-:W-:Y:S01]  /*fae0*/  ISETP.NE.AND.EX P0, PT, RZ, UR9, PT, P0 ;  /* 0x00000009ff007c0c */ /* 0x000fe2000bf05300 */
[----:B------:R-:W-:-:S12]  /*faf0*/  IMAD.MOV.U32 R3, RZ, RZ, R15 ;  /* 0x000000ffff037224 */ /* 0x000fd800078e000f */
[----:B------:R-:W-:Y:S05]  /*fb00*/  @!P0 BRA `(.L_x_312) ;  /* 0x0000000000288947 */ /* 0x000fea0003800000 */
[----:B------:R-:W-:Y:S02]  /*fb10*/  ULDC UR10, c[0x0][0x634] ;  /* 0x00018d00000a7ab9 */ /* 0x000fe40000000800 */
[----:B------:R-:W-:-:S05]  /*fb20*/  IADD3 R7, P0, R12, UR10, RZ ;  /* 0x0000000a0c077c10 */ /* 0x000fca000ff1e0ff */
[----:B------:R-:W-:-:S04]  /*fb30*/  IMAD.X R13, RZ, RZ, R15, P0 ;  /* 0x000000ffff0d7224 */ /* 0x000fc800000e060f */
[----:B------:R-:W-:-:S04]  /*fb40*/  IMAD.WIDE.U32 R4, R13, UR8, RZ ;  /* 0x000000080d047c25 */ /* 0x000fc8000f8e00ff */
[----:B------:R-:W-:-:S04]  /*fb50*/  IMAD.WIDE.U32 R4, P0, R7, UR9, R4 ;  /* 0x0000000907047c25 */ /* 0x000fc8000f800004 */
[----:B------:R-:W-:-:S04]  /*fb60*/  IMAD.WIDE.U32 R6, R7, UR8, RZ ;  /* 0x0000000807067c25 */ /* 0x000fc8000f8e00ff */
[----:B------:R-:W-:Y:S01]  /*fb70*/  IMAD.X R3, RZ, RZ, RZ, P0 ;  /* 0x000000ffff037224 */ /* 0x000fe200000e06ff */
[----:B------:R-:W-:Y:S01]  /*fb80*/  IADD3 RZ, P0, R7, R4, RZ ;  /* 0x0000000407ff7210 */ /* 0x000fe20007f1e0ff */
[----:B------:R-:W-:-:S04]  /*fb90*/  IMAD.MOV.U32 R2, RZ, RZ, R5 ;  /* 0x000000ffff027224 */ /* 0x000fc800078e0005 */
[----:B------:R-:W-:-:S08]  /*fba0*/  IMAD.WIDE.U32.X R2, R13, UR9, R2, P0 ;  /* 0x000000090d027c25 */ /* 0x000fd000080e0402 */
.L_x_312:
[--C-:B------:R-:W-:Y:S01]  /*fbb0*/  SHF.R.U64 R6, R2, UR11, R3.reuse ;  /* 0x0000000b02067c19 */ /* 0x100fe20008001203 */
[----:B------:R-:W-:Y:S01]  /*fbc0*/  ULDC.64 UR8, c[0x0][0x620] ;  /* 0x0001880000087ab9 */ /* 0x000fe20000000a00 */
[----:B------:R-:W-:Y:S01]  /*fbd0*/  SHF.R.U32.HI R2, RZ, UR11, R3 ;  /* 0x0000000bff027c19 */ /* 0x000fe20008011603 */
[----:B------:R-:W-:Y:S01]  /*fbe0*/  IMAD.MOV.U32 R3, RZ, RZ, R15 ;  /* 0x000000ffff037224 */ /* 0x000fe200078e000f */
[----:B------:R-:W-:Y:S01]  /*fbf0*/  IADD3 R5, P0, RZ, -R6, RZ ;  /* 0x80000006ff057210 */ /* 0x000fe20007f1e0ff */
[----:B------:R-:W2:Y:S01]  /*fc00*/  LDC R16, c[0x0][0x144] ;  /* 0x00005100ff107b82 */ /* 0x000ea20000000800 */
[----:B0-----:R-:W-:Y:S01]  /*fc10*/  I2FP.F32.U32 R7, R11 ;  /* 0x0000000b00077245 */ /* 0x001fe20000201000 */
[----:B------:R-:W-:Y:S01]  /*fc20*/  ULDC.64 UR14, c[0x0][0x640] ;  /* 0x00019000000e7ab9 */ /* 0x000fe20000000a00 */
[----:B------:R-:W-:Y:S01]  /*fc30*/  ULDC UR10, c[0x0][0x608] ;  /* 0x00018200000a7ab9 */ /* 0x000fe20000000800 */
[----:B------:R-:W-:Y:S01]  /*fc40*/  IMAD.X R2, RZ, RZ, ~R2, P0 ;  /* 0x000000ffff027224 */ /* 0x000fe200000e0e02 */
[----:B------:R-:W-:-:S03]  /*fc50*/  ISETP.NE.U32.AND P0, PT, RZ, UR14, PT ;  /* 0x0000000eff007c0c */ /* 0x000fc6000bf05070 */
[----:B------:R-:W-:Y:S01]  /*fc60*/  IMAD R4, R2, UR8, RZ ;  /* 0x0000000802047c24 */ /* 0x000fe2000f8e02ff */
[----:B------:R-:W0:Y:S01]  /*fc70*/  LDC R13, c[0x0][0x148] ;  /* 0x00005200ff0d7b82 */ /* 0x000e220000000800 */
[----:B------:R-:W-:Y:S01]  /*fc80*/  IMAD.MOV.U32 R2, RZ, RZ, R12 ;  /* 0x000000ffff027224 */ /* 0x000fe200078e000c */
[----:B------:R-:W-:-:S03]  /*fc90*/  ISETP.NE.AND.EX P0, PT, RZ, UR15, PT, P0 ;  /* 0x0000000fff007c0c */ /* 0x000fc6000bf05300 */
[----:B------:R-:W-:Y:S01]  /*fca0*/  IMAD.WIDE.U32 R2, R5, UR8, R2 ;  /* 0x0000000805027c25 */ /* 0x000fe2000f8e0002 */
[----:B------:R-:W-:-:S03]  /*fcb0*/  ULDC UR8, c[0x0][0x150] ;  /* 0x0000540000087ab9 */ /* 0x000fc60000000800 */
[----:B------:R-:W-:Y:S02]  /*fcc0*/  IMAD R5, R5, UR9, R4 ;  /* 0x0000000905057c24 */ /* 0x000fe4000f8e0204 */
[----:B------:R-:W-:Y:S01]  /*fcd0*/  FMUL R4, R7, UR8 ;  /* 0x0000000807047c20 */ /* 0x000fe20008400000 */
[----:B------:R-:W-:Y:S01]  /*fce0*/  ULDC UR8, c[0x0][0x618] ;  /* 0x0001860000087ab9 */ /* 0x000fe20000000800 */
[----:B------:R-:W-:Y:S01]  /*fcf0*/  ULDC UR9, c[0x0][0x154] ;  /* 0x0000550000097ab9 */ /* 0x000fe20000000800 */
[----:B------:R-:W-:-:S03]  /*fd00*/  IMAD.IADD R3, R3, 0x1, R5 ;  /* 0x0000000103037824 */ /* 0x000fc600078e0205 */
[----:B------:R-:W3:Y:S02]  /*fd10*/  F2I.U32.TRUNC.NTZ R4, R4 ;  /* 0x0000000400047305 */ /* 0x000ee4000020f000 */
[----:B------:R-:W-:Y:S02]  /*fd20*/  SHF.R.U64 R7, R2, UR8, R3 ;  /* 0x0000000802077c19 */ /* 0x000fe40008001203 */
[----:B-1----:R-:W-:-:S05]  /*fd30*/  I2FP.F32.U32 R2, R10 ;  /* 0x0000000a00027245 */ /* 0x002fca0000201000 */
[----:B------:R-:W-:Y:S01]  /*fd40*/  FMUL R5, R2, UR9 ;  /* 0x0000000902057c20 */ /* 0x000fe20008400000 */
[----:B------:R-:W-:Y:S01]  /*fd50*/  SHF.R.U32.HI R2, RZ, UR8, R3 ;  /* 0x00000008ff027c19 */ /* 0x000fe20008011603 */
[----:B------:R-:W-:Y:S02]  /*fd60*/  ULDC UR8, c[0x0][0x658] ;  /* 0x0001960000087ab9 */ /* 0x000fe40000000800 */
[----:B------:R1:W4:Y:S01]  /*fd70*/  F2I.U32.TRUNC.NTZ R15, R5 ;  /* 0x00000005000f7305 */ /* 0x000322000020f000 */
[--C-:B------:R-:W-:Y:S02]  /*fd80*/  SHF.R.U64 R14, R7, UR10, R2.reuse ;  /* 0x0000000a070e7c19 */ /* 0x100fe40008001202 */
[----:B------:R-:W-:Y:S01]  /*fd90*/  SHF.R.U32.HI R3, RZ, UR10, R2 ;  /* 0x0000000aff037c19 */ /* 0x000fe20008011602 */
[----:B---3--:R-:W-:-:S03]  /*fda0*/  IMAD.MOV R2, RZ, RZ, -R4 ;  /* 0x000000ffff027224 */ /* 0x008fc600078e0a04 */
[----:B------:R-:W-:Y:S01]  /*fdb0*/  SHF.R.U64 R12, R14, UR8, R3 ;  /* 0x000000080e0c7c19 */ /* 0x000fe20008001203 */
[----:B--2---:R-:W-:Y:S01]  /*fdc0*/  IMAD R17, R16, R2, R11 ;  /* 0x0000000210117224 */ /* 0x004fe200078e020b */
[----:B------:R-:W-:-:S03]  /*fdd0*/  SHF.R.U32.HI R4, RZ, UR8, R3 ;  /* 0x00000008ff047c19 */ /* 0x000fc60008011603 */
[----:B------:R-:W-:Y:S02]  /*fde0*/  IMAD.MOV.U32 R2, RZ, RZ, R12 ;  /* 0x000000ffff027224 */ /* 0x000fe400078e000c */
[----:B------:R-:W-:Y:S01]  /*fdf0*/  IMAD.MOV.U32 R3, RZ, RZ, R4 ;  /* 0x000000ffff037224 */ /* 0x000fe200078e0004 */
[----:B-1--4-:R-:W-:Y:S06]  /*fe00*/  @!P0 BRA `(.L_x_313) ;  /* 0x0000000000288947 */ /* 0x012fec0003800000 */
[----:B------:R-:W-:Y:S02]  /*fe10*/  ULDC UR8, c[0x0][0x64c] ;  /* 0x0001930000087ab9 */ /* 0x000fe40000000800 */
[----:B------:R-:W-:-:S05]  /*fe20*/  IADD3 R3, P0, R12, UR8, RZ ;  /* 0x000000080c037c10 */ /* 0x000fca000ff1e0ff */
[----:B------:R-:W-:-:S04]  /*fe30*/  IMAD.X R11, RZ, RZ, R4, P0 ;  /* 0x000000ffff0b7224 */ /* 0x000fc800000e0604 */
[----:B------:R-:W-:-:S04]  /*fe40*/  IMAD.WIDE.U32 R4, R11, UR14, RZ ;  /* 0x0000000e0b047c25 */ /* 0x000fc8000f8e00ff */
[----:B------:R-:W-:-:S04]  /*fe50*/  IMAD.WIDE.U32 R4, P0, R3, UR15, R4 ;  /* 0x0000000f03047c25 */ /* 0x000fc8000f800004 */
[----:B------:R-:W-:-:S04]  /*fe60*/  IMAD.WIDE.U32 R2, R3, UR14, RZ ;  /* 0x0000000e03027c25 */ /* 0x000fc8000f8e00ff */
[----:B------:R-:W-:Y:S01]  /*fe70*/  IMAD.MOV.U32 R2, RZ, RZ, R5 ;  /* 0x000000ffff027224 */ /* 0x000fe200078e0005 */
[----:B------:R-:W-:Y:S01]  /*fe80*/  IADD3 RZ, P1, R3, R4, RZ ;  /* 0x0000000403ff7210 */ /* 0x000fe20007f3e0ff */
[----:B------:R-:W-:-:S04]  /*fe90*/  IMAD.X R3, RZ, RZ, RZ, P0 ;  /* 0x000000ffff037224 */ /* 0x000fc800000e06ff */
[----:B------:R-:W-:-:S08]  /*fea0*/  IMAD.WIDE.U32.X R2, R11, UR15, R2, P1 ;  /* 0x0000000f0b027c25 */ /* 0x000fd000088e0402 */
.L_x_313:
[----:B------:R-:W-:Y:S01]  /*feb0*/  ULDC UR8, c[0x0][0x648] ;  /* 0x0001920000087ab9 */ /* 0x000fe20000000800 */
[----:B------:R-:W-:Y:S01]  /*fec0*/  IMAD.MOV R15, RZ, RZ, -R15 ;  /* 0x000000ffff0f7224 */ /* 0x000fe200078e0a0f */
[----:B------:R-:W-:Y:S01]  /*fed0*/  SHF.R.U64 R3, R2, UR8, R3 ;  /* 0x0000000802037c19 */ /* 0x000fe20008001203 */
[----:B------:R-:W-:Y:S01]  /*fee0*/  ULDC UR8, c[0x0][0x638] ;  /* 0x00018e0000087ab9 */ /* 0x000fe20000000800 */
[----:B------:R-:W-:Y:S01]  /*fef0*/  LOP3.LUT R2, R14, UR18, RZ, 0xc0, !PT ;  /* 0x000000120e027c12 */ /* 0x000fe2000f8ec0ff */
[----:B0-----:R-:W-:Y:S01]  /*ff00*/  @P2 IMAD R17, R13, R15, R10 ;  /* 0x0000000f0d112224 */ /* 0x001fe200078e020a */
[----:B------:R-:W-:Y:S01]  /*ff10*/  LOP3.LUT R7, R7, UR4, RZ, 0xc0, !PT ;  /* 0x0000000407077c12 */ /* 0x000fe2000f8ec0ff */
[----:B------:R-:W-:Y:S01]  /*ff20*/  IMAD.MOV R5, RZ, RZ, -R3 ;  /* 0x000000ffff057224 */ /* 0x000fe200078e0a03 */
[----:B------:R-:W-:Y:S01]  /*ff30*/  ULDC UR9, c[0x0][0x610] ;  /* 0x0001840000097ab9 */ /* 0x000fe20000000800 */
[----:B------:R-:W-:Y:S02]  /*ff40*/  IMAD R2, R3, UR5, R2 ;  /* 0x0000000503027c24 */ /* 0x000fe4000f8e0202 */
[----:B------:R-:W-:Y:S01]  /*ff50*/  IMAD R12, R5, UR8, R12 ;  /* 0x00000008050c7c24 */ /* 0x000fe2000f8e020c */
[----:B------:R-:W-:Y:S01]  /*ff60*/  ULDC UR8, c[0x0][0x600] ;  /* 0x0001800000087ab9 */ /* 0x000fe20000000800 */
[----:B------:R-:W-:-:S02]  /*ff70*/  IMAD R5, R2, UR9, R17 ;  /* 0x0000000902057c24 */ /* 0x000fc4000f8e0211 */
[----:B------:R-:W-:Y:S02]  /*ff80*/  IMAD R12, R12, UR8, R7 ;  /* 0x000000080c0c7c24 */ /* 0x000fe4000f8e0207 */
[----:B------:R-:W-:-:S03]  /*ff90*/  IMAD.MOV.U32 R2, RZ, RZ, 0x1 ;  /* 0x00000001ff027424 */ /* 0x000fc600078e00ff */
[----:B------:R-:W-:Y:S02]  /*ffa0*/  SEL R7, R12, R5, !P2 ;  /* 0x000000050c077207 */ /* 0x000fe40005000000 */
[----:B------:R-:W-:-:S07]  /*ffb0*/  SEL R5, R5, R12, !P2 ;  /* 0x0000000c05057207 */ /* 0x000fce0005000000 */
.L_x_311:
[----:B------:R-:W-:Y:S05]  /*ffc0*/  BSYNC B1 ;  /* 0x0000000000017941 */ /* 0x000fea0003800000 */
.L_x_310:
[----:B------:R-:W-:-:S13]  /*ffd0*/  LOP3.LUT P0, RZ, R2, 0xff, RZ, 0xc0, !PT ;  /* 0x000000ff02ff7812 */ /* 0x000fda000780c0ff */
[----:B------:R-:W-:Y:S05]  /*ffe0*/  @P0 BRA `(.L_x_314) ;  /* 0xfffffff400180947 */ /* 0x000fea000383ffff */
[----:B------:R-:W-:Y:S05]  /*fff0*/  BSYNC B0 ;  /* 0x0000000000007941 */ /* 0x000fea0003800000 */
.L_x_303:
[----:B------:R-:W-:-:S03]  /*10000*/  UMOV UR8, 0xffffffff ;  /* 0xffffffff00087882 */ /* 0x000fc60000000000 */
[----:B------:R-:W-:Y:S05]  /*10010*/  BRA.DIV UR8, `(.L_x_315) ;  /* 0x00000006084c7947 */ /* 0x000fea000b800000 */
[----:B------:R-:W-:-:S13]  /*10020*/  ELECT P0, URZ, PT ;  /* 0x00000000003f782f */ /* 0x000fda0003800000 */
.L_x_330:
[----:B------:R-:W-:Y:S04]  /*10030*/  BSSY B0, `(.L_x_316) ;  /* 0x0000035000007945 */ /* 0x000fe80003800000 */
[----:B------:R-:W-:Y:S05]  /*10040*/  @!P0 BRA `(.L_x_317) ;  /* 0x0000000000cc8947 */ /* 0x000fea0003800000 */
[----:B------:R-:W-:-:S04]  /*10050*/  ULOP3.LUT UR8, UR13, 0x2, URZ, 0xfc, !UPT ;  /* 0x000000020d087892 */ /* 0x000fc8000f8efc3f */
[----:B------:R-:W-:-:S06]  /*10060*/  UISETP.NE.AND UP0, UPT, UR8, 0x3, UPT ;  /* 0x000000030800788c */ /* 0x000fcc000bf05270 */
[----:B------:R-:W-:-:S13]  /*10070*/  PLOP3.LUT P0, PT, PT, PT, UP0, 0x80, 0x0 ;  /* 0x000000000000781c */ /* 0x000fda0003f0f008 */
[----:B------:R-:W-:Y:S05]  /*10080*/  @!P0 BRA `(.L_x_318) ;  /* 0x0000000000048947 */ /* 0x000fea0003800000 */
[----:B------:R-:W-:Y:S01]  /*10090*/  BPT.TRAP 0x1 ;  /* 0x000000040000795c */ /* 0x000fe20000300000 */
.L_x_318:
[----:B------:R-:W0:Y:S01]  /*100a0*/  S2R R3, SR_CgaCtaId ;  /* 0x0000000000037919 */ /* 0x000e220000008800 */
[----:B------:R-:W-:-:S04]  /*100b0*/  MOV R2, 0x400 ;  /* 0x0000040000027802 */ /* 0x000fc80000000f00 */
[----:B0-----:R-:W-:Y:S02]  /*100c0*/  LEA R3, R3, R2, 0x18 ;  /* 0x0000000203037211 */ /* 0x001fe400078ec0ff */
[----:B------:R-:W-:-:S03]  /*100d0*/  SHF.L.U32 R2, R0, 0x1f, RZ ;  /* 0x0000001f00027819 */ /* 0x000fc600000006ff */
[----:B------:R-:W-:-:S04]  /*100e0*/  VIADD R3, R3, 0x28 ;  /* 0x0000002803037836 */ /* 0x000fc80000000000 */
[C---:B------:R-:W-:Y:S02]  /*100f0*/  IMAD R7, R8.reuse, 0x8, R3 ;  /* 0x0000000808077824 */ /* 0x040fe400078e0203 */
[----:B------:R-:W-:Y:S02]  /*10100*/  VIADD R8, R8, 0x1 ;  /* 0x0000000108087836 */ /* 0x000fe40000000000 */
[----:B------:R-:W0:Y:S03]  /*10110*/  SYNCS.PHASECHK.TRANS64.TRYWAIT P0, [R7+URZ], R2 ;  /* 0x00000002070075a7 */ /* 0x000e26000800017f */
[----:B------:R-:W-:-:S04]  /*10120*/  ISETP.NE.AND P1, PT, R8, 0x5, PT ;  /* 0x000000050800780c */ /* 0x000fc80003f25270 */
[----:B------:R-:W-:Y:S02]  /*10130*/  SEL R5, RZ, 0x1, P1 ;  /* 0x00000001ff057807 */ /* 0x000fe40000800000 */
[----:B------:R-:W-:Y:S02]  /*10140*/  SEL R8, R8, RZ, P1 ;  /* 0x000000ff08087207 */ /* 0x000fe40000800000 */
[----:B------:R-:W-:-:S03]  /*10150*/  LOP3.LUT R5, R0, R5, RZ, 0x3c, !PT ;  /* 0x0000000500057212 */ /* 0x000fc600078e3cff */
[----:B------:R-:W-:Y:S01]  /*10160*/  IMAD R9, R8, 0x8, R3 ;  /* 0x0000000808097824 */ /* 0x000fe200078e0203 */
[----:B------:R-:W-:Y:S01]  /*10170*/  SHF.L.U32 R4, R5, 0x1f, RZ ;  /* 0x0000001f05047819 */ /* 0x000fe200000006ff */
[----:B0-----:R-:W-:Y:S06]  /*10180*/  @!P0 BRA `(.L_x_319) ;  /* 0x0000000400108947 */ /* 0x001fec0003800000 */
.L_x_331:
[----:B------:R-:W1:Y:S01]  /*10190*/  SYNCS.PHASECHK.TRANS64.TRYWAIT P0, [R9+URZ], R4 ;  /* 0x00000004090075a7 */ /* 0x000e62000800017f */
[----:B------:R-:W-:-:S05]  /*101a0*/  VIADD R0, R8, 0x1 ;  /* 0x0000000108007836 */ /* 0x000fca0000000000 */
[----:B------:R-:W-:-:S04]  /*101b0*/  ISETP.NE.AND P1, PT, R0, 0x5, PT ;  /* 0x000000050000780c */ /* 0x000fc80003f25270 */
[----:B0-----:R-:W-:Y:S02]  /*101c0*/  SEL R2, RZ, 0x1, P1 ;  /* 0x00000001ff027807 */ /* 0x001fe40000800000 */
[----:B------:R-:W-:Y:S02]  /*101d0*/  SEL R0, R0, RZ, P1 ;  /* 0x000000ff00007207 */ /* 0x000fe40000800000 */
[----:B------:R-:W-:-:S03]  /*101e0*/  LOP3.LUT R7, R5, R2, RZ, 0x3c, !PT ;  /* 0x0000000205077212 */ /* 0x000fc600078e3cff */
[----:B------:R-:W-:Y:S01]  /*101f0*/  IMAD R6, R0, 0x8, R3 ;  /* 0x0000000800067824 */ /* 0x000fe200078e0203 */
[----:B------:R-:W-:Y:S01]  /*10200*/  SHF.L.U32 R5, R7, 0x1f, RZ ;  /* 0x0000001f07057819 */ /* 0x000fe200000006ff */
[----:B-1----:R-:W-:Y:S06]  /*10210*/  @!P0 BRA `(.L_x_320) ;  /* 0x0000000400008947 */ /* 0x002fec0003800000 */
.L_x_332:
[----:B------:R-:W1:Y:S01]  /*10220*/  SYNCS.PHASECHK.TRANS64.TRYWAIT P0, [R6+URZ], R5 ;  /* 0x00000005060075a7 */ /* 0x000e62000800017f */
[----:B------:R-:W-:-:S05]  /*10230*/  VIADD R0, R0, 0x1 ;  /* 0x0000000100007836 */ /* 0x000fca0000000000 */
[----:B------:R-:W-:-:S04]  /*10240*/  ISETP.NE.AND P1, PT, R0, 0x5, PT ;  /* 0x000000050000780c */ /* 0x000fc80003f25270 */
[----:B------:R-:W-:Y:S02]  /*10250*/  SEL R2, RZ, 0x1, P1 ;  /* 0x00000001ff027807 */ /* 0x000fe40000800000 */
[----:B------:R-:W-:Y:S02]  /*10260*/  SEL R0, R0, RZ, P1 ;  /* 0x000000ff00007207 */ /* 0x000fe40000800000 */
[----:B------:R-:W-:-:S03]  /*10270*/  LOP3.LUT R7, R7, R2, RZ, 0x3c, !PT ;  /* 0x0000000207077212 */ /* 0x000fc600078e3cff */
[----:B0-----:R-:W-:Y:S01]  /*10280*/  IMAD R9, R0, 0x8, R3 ;  /* 0x0000000800097824 */ /* 0x001fe200078e0203 */
[----:B------:R-:W-:Y:S01]  /*10290*/  SHF.L.U32 R4, R7, 0x1f, RZ ;  /* 0x0000001f07047819 */ /* 0x000fe200000006ff */
[----:B-1----:R-:W-:Y:S06]  /*102a0*/  @!P0 BRA `(.L_x_321) ;  /* 0x0000000000f08947 */ /* 0x002fec0003800000 */
.L_x_333:
[----:B------:R-:W1:Y:S01]  /*102b0*/  SYNCS.PHASECHK.TRANS64.TRYWAIT P0, [R9+URZ], R4 ;  /* 0x00000004090075a7 */ /* 0x000e62000800017f */
[----:B------:R-:W-:-:S05]  /*102c0*/  VIADD R0, R0, 0x1 ;  /* 0x0000000100007836 */ /* 0x000fca0000000000 */
[----:B------:R-:W-:-:S04]  /*102d0*/  ISETP.NE.AND P1, PT, R0, 0x5, PT ;  /* 0x000000050000780c */ /* 0x000fc80003f25270 */
[----:B------:R-:W-:Y:S02]  /*102e0*/  SEL R2, RZ, 0x1, P1 ;  /* 0x00000001ff027807 */ /* 0x000fe40000800000 */
[----:B------:R-:W-:Y:S02]  /*102f0*/  SEL R0, R0, RZ, P1 ;  /* 0x000000ff00007207 */ /* 0x000fe40000800000 */
[----:B------:R-:W-:Y:S01]  /*10300*/  LOP3.LUT R2, R7, R2, RZ, 0x3c, !PT ;  /* 0x0000000207027212 */ /* 0x000fe200078e3cff */
[----:B-1----:R-:W-:Y:S06]  /*10310*/  @!P0 BRA `(.L_x_322) ;  /* 0x0000000000e88947 */ /* 0x002fec0003800000 */
.L_x_334:
[----:B------:R-:W-:Y:S01]  /*10320*/  IMAD R3, R0, 0x8, R3 ;  /* 0x0000000800037824 */ /* 0x000fe200078e0203 */
[----:B------:R-:W-:-:S07]  /*10330*/  SHF.L.U32 R0, R2, 0x1f, RZ ;  /* 0x0000001f02007819 */ /* 0x000fce00000006ff */
.L_x_323:
[----:B--2---:R2:W3:Y:S02]  /*10340*/  SYNCS.PHASECHK.TRANS64.TRYWAIT P0, [R3+URZ], R0 ;  /* 0x00000000030075a7 */ /* 0x0044e4000800017f */
[----:B---3--:R-:W-:Y:S05]  /*10350*/  @!P0 NANOSLEEP.SYNCS 0x989680 ;  /* 0x009896800000895d */ /* 0x008fea0003900000 */
[----:B------:R-:W3:Y:S02]  /*10360*/  @!P0 SYNCS.PHASECHK.TRANS64 P0, [R3+URZ], R0 ;  /* 0x00000000030085a7 */ /* 0x000ee4000800007f */
[----:B---3--:R-:W-:Y:S05]  /*10370*/  @!P0 BRA `(.L_x_323) ;  /* 0xfffffffc00f08947 */ /* 0x008fea000383ffff */
.L_x_317:
[----:B------:R-:W-:Y:S05]  /*10380*/  BSYNC B0 ;  /* 0x0000000000007941 */ /* 0x000fea0003800000 */
.L_x_316:
[----:B------:R-:W-:Y:S05]  /*10390*/  EXIT ;  /* 0x000000000000794d */ /* 0x000fea0003800000 */
.L_x_21:
[----:B-1----:R-:W-:-:S04]  /*103a0*/  IMAD.U32 R3, RZ, RZ, UR6 ;  /* 0x00000006ff037e24 */ /* 0x002fc8000f8e00ff */
[----:B------:R1:W2:Y:S03]  /*103b0*/  SYNCS.PHASECHK.TRANS64.TRYWAIT P0, [R3+URZ], R0 ;  /* 0x00000000030075a7 */ /* 0x0002a6000800017f */
[----:B--2---:R-:W-:Y:S05]  /*103c0*/  @!P0 NANOSLEEP.SYNCS 0x989680 ;  /* 0x009896800000895d */ /* 0x004fea0003900000 */
[----:B------:R-:W2:Y:S02]  /*103d0*/  @!P0 SYNCS.PHASECHK.TRANS64 P0, [R3+URZ], R0 ;  /* 0x00000000030085a7 */ /* 0x000ea4000800007f */
[----:B--2---:R-:W-:Y:S05]  /*103e0*/  @!P0 BRA `(.L_x_21) ;  /* 0xfffffffc00ec8947 */ /* 0x004fea000383ffff */
[----:B------:R-:W-:Y:S05]  /*103f0*/  BRA `(.L_x_20) ;  /* 0xffffff1800947947 */ /* 0x000fea000383ffff */
.L_x_27:
[----:B-----5:R1:W-:Y:S02]  /*10400*/  STL [R1+0x90], R0 ;  /* 0x0000900001007387 */ /* 0x0203e40000100800 */
[----:B-1----:R-:W-:-:S04]  /*10410*/  IMAD.U32 R0, RZ, RZ, UR9 ;  /* 0x00000009ff007e24 */ /* 0x002fc8000f8e00ff */
[----:B------:R1:W3:Y:S03]  /*10420*/  SYNCS.PHASECHK.TRANS64.TRYWAIT P0, [R0+URZ], R229 ;  /* 0x000000e5000075a7 */ /* 0x0002e6000800017f */
[----:B---3--:R-:W-:Y:S05]  /*10430*/  @!P0 NANOSLEEP.SYNCS 0x989680 ;  /* 0x009896800000895d */ /* 0x008fea0003900000 */
[----:B------:R1:W3:Y:S02]  /*10440*/  @!P0 SYNCS.PHASECHK.TRANS64 P0, [R0+URZ], R229 ;  /* 0x000000e5000085a7 */ /* 0x0002e4000800007f */
[----:B-1----:R1:W5:Y:S02]  /*10450*/  LDL.LU R0, [R1+0x90] ;  /* 0x0000900001007983 */ /* 0x0023640000300800 */
[----:B-1-3--:R-:W-:Y:S05]  /*10460*/  @!P0 BRA `(.L_x_27) ;  /* 0xfffffffc00e48947 */ /* 0x00afea000383ffff */
[----:B------:R-:W-:Y:S05]  /*10470*/  BRA `(.L_x_26) ;  /* 0xffffff2800f47947 */ /* 0x000fea000383ffff */
.L_x_304:
[----:B------:R-:W-:Y:S01]  /*10480*/  BSSY B1, `(.L_x_324) ;  /* 0x0000006000017945 */ /* 0x000fe20003800000 */
[----:B------:R-:W-:-:S07]  /*10490*/  IMAD.MOV.U32 R2, RZ, RZ, -0x1 ;  /* 0xffffffffff027424 */ /* 0x000fce00078e00ff */
[----:B------:R-:W-:Y:S05]  /*104a0*/  WARPSYNC.COLLECTIVE R2, `(.L_x_325) ;  /* 0x00000000020c7348 */ /* 0x000fea0003c00000 */
[----:B------:R-:W-:Y:S02]  /*104b0*/  ELECT P0, UR62, PT ;  /* 0x00000000003e782f */ /* 0x000fe40003800000 */
[----:B------:R-:W-:Y:S01]  /*104c0*/  MOV R2, UR62 ;  /* 0x0000003e00027c02 */ /* 0x000fe20008000f00 */
[----:B------:R-:W-:Y:S10]  /*104d0*/  ENDCOLLECTIVE ;  /* 0x000000000000791b */ /* 0x000ff40003800000 */
.L_x_325:
[----:B------:R-:W-:Y:S05]  /*104e0*/  BSYNC B1 ;  /* 0x0000000000017941 */ /* 0x000fea0003800000 */
.L_x_324:
[----:B------:R-:W-:Y:S05]  /*104f0*/  BRA `(.L_x_326) ;  /* 0xffffffec00e07947 */ /* 0x000fea000383ffff */
.L_x_307:
[----:B0-----:R0:W2:Y:S02]  /*10500*/  SYNCS.PHASECHK.TRANS64.TRYWAIT P0, [R11+URZ+0x28], R4 ;  /* 0x000028040b0075a7 */ /* 0x0010a4000800017f */
[----:B--2---:R-:W-:Y:S05]  /*10510*/  @!P0 NANOSLEEP.SYNCS 0x989680 ;  /* 0x009896800000895d */ /* 0x004fea0003900000 */
[----:B------:R-:W2:Y:S02]  /*10520*/  @!P0 SYNCS.PHASECHK.TRANS64 P0, [R11+URZ+0x28], R4 ;  /* 0x000028040b0085a7 */ /* 0x000ea4000800007f */
[----:B--2---:R-:W-:Y:S05]  /*10530*/  @!P0 BRA `(.L_x_307) ;  /* 0xfffffffc00f08947 */ /* 0x004fea000383ffff */
[----:B------:R-:W-:Y:S05]  /*10540*/  BRA `(.L_x_327) ;  /* 0xfffffff000207947 */ /* 0x000fea000383ffff */
.L_x_315:
[----:B------:R-:W-:Y:S01]  /*10550*/  BSSY B0, `(.L_x_328) ;  /* 0x0000006000007945 */ /* 0x000fe20003800000 */
[----:B------:R-:W-:-:S07]  /*10560*/  IMAD.MOV.U32 R2, RZ, RZ, -0x1 ;  /* 0xffffffffff027424 */ /* 0x000fce00078e00ff */
[----:B------:R-:W-:Y:S05]  /*10570*/  WARPSYNC.COLLECTIVE R2, `(.L_x_329) ;  /* 0x00000000020c7348 */ /* 0x000fea0003c00000 */
[----:B------:R-:W-:Y:S02]  /*10580*/  ELECT P0, UR62, PT ;  /* 0x00000000003e782f */ /* 0x000fe40003800000 */
[----:B------:R-:W-:Y:S01]  /*10590*/  MOV R2, UR62 ;  /* 0x0000003e00027c02 */ /* 0x000fe20008000f00 */
[----:B------:R-:W-:Y:S10]  /*105a0*/  ENDCOLLECTIVE ;  /* 0x000000000000791b */ /* 0x000ff40003800000 */
.L_x_329:
[----:B------:R-:W-:Y:S05]  /*105b0*/  BSYNC B0 ;  /* 0x0000000000007941 */ /* 0x000fea0003800000 */
.L_x_328:
[----:B------:R-:W-:Y:S05]  /*105c0*/  BRA `(.L_x_330) ;  /* 0xfffffff800987947 */ /* 0x000fea000383ffff */
.L_x_319:
[----:B0-----:R0:W1:Y:S02]  /*105d0*/  SYNCS.PHASECHK.TRANS64.TRYWAIT P0, [R7+URZ], R2 ;  /* 0x00000002070075a7 */ /* 0x001064000800017f */
[----:B-1----:R-:W-:Y:S05]  /*105e0*/  @!P0 NANOSLEEP.SYNCS 0x989680 ;  /* 0x009896800000895d */ /* 0x002fea0003900000 */
[----:B------:R-:W1:Y:S02]  /*105f0*/  @!P0 SYNCS.PHASECHK.TRANS64 P0, [R7+URZ], R2 ;  /* 0x00000002070085a7 */ /* 0x000e64000800007f */
[----:B-1----:R-:W-:Y:S05]  /*10600*/  @!P0 BRA `(.L_x_319) ;  /* 0xfffffffc00f08947 */ /* 0x002fea000383ffff */
[----:B------:R-:W-:Y:S05]  /*10610*/  BRA `(.L_x_331) ;  /* 0xfffffff800dc7947 */ /* 0x000fea000383ffff */
.L_x_320:
[----:B0-----:R0:W1:Y:S02]  /*10620*/  SYNCS.PHASECHK.TRANS64.TRYWAIT P0, [R9+URZ], R4 ;  /* 0x00000004090075a7 */ /* 0x001064000800017f */
[----:B-1----:R-:W-:Y:S05]  /*10630*/  @!P0 NANOSLEEP.SYNCS 0x989680 ;  /* 0x009896800000895d */ /* 0x002fea0003900000 */
[----:B------:R-:W1:Y:S02]  /*10640*/  @!P0 SYNCS.PHASECHK.TRANS64 P0, [R9+URZ], R4 ;  /* 0x00000004090085a7 */ /* 0x000e64000800007f */
[----:B-1----:R-:W-:Y:S05]  /*10650*/  @!P0 BRA `(.L_x_320) ;  /* 0xfffffffc00f08947 */ /* 0x002fea000383ffff */
[----:B------:R-:W-:Y:S05]  /*10660*/  BRA `(.L_x_332) ;  /* 0xfffffff800ec7947 */ /* 0x000fea000383ffff */
.L_x_321:
[----:B0-----:R0:W1:Y:S02]  /*10670*/  SYNCS.PHASECHK.TRANS64.TRYWAIT P0, [R6+URZ], R5 ;  /* 0x00000005060075a7 */ /* 0x001064000800017f */
[----:B-1----:R-:W-:Y:S05]  /*10680*/  @!P0 NANOSLEEP.SYNCS 0x989680 ;  /* 0x009896800000895d */ /* 0x002fea0003900000 */
[----:B------:R-:W1:Y:S02]  /*10690*/  @!P0 SYNCS.PHASECHK.TRANS64 P0, [R6+URZ], R5 ;  /* 0x00000005060085a7 */ /* 0x000e64000800007f */
[----:B-1----:R-:W-:Y:S05]  /*106a0*/  @!P0 BRA `(.L_x_321) ;  /* 0xfffffffc00f08947 */ /* 0x002fea000383ffff */
[----:B------:R-:W-:Y:S05]  /*106b0*/  BRA `(.L_x_333) ;  /* 0xfffffff800fc7947 */ /* 0x000fea000383ffff */
.L_x_322:
[----:B-1----:R1:W2:Y:S02]  /*106c0*/  SYNCS.PHASECHK.TRANS64.TRYWAIT P0, [R9+URZ], R4 ;  /* 0x00000004090075a7 */ /* 0x0022a4000800017f */
[----:B--2---:R-:W-:Y:S05]  /*106d0*/  @!P0 NANOSLEEP.SYNCS 0x989680 ;  /* 0x009896800000895d */ /* 0x004fea0003900000 */
[----:B------:R-:W2:Y:S02]  /*106e0*/  @!P0 SYNCS.PHASECHK.TRANS64 P0, [R9+URZ], R4 ;  /* 0x00000004090085a7 */ /* 0x000ea4000800007f */
[----:B--2---:R-:W-:Y:S05]  /*106f0*/  @!P0 BRA `(.L_x_322) ;  /* 0xfffffffc00f08947 */ /* 0x004fea000383ffff */
[----:B------:R-:W-:Y:S05]  /*10700*/  BRA `(.L_x_334) ;  /* 0xfffffffc00047947 */ /* 0x000fea000383ffff */
.L_x_335:
[----:B------:R-:W-:-:S00]  /*10710*/  BRA `(.L_x_335) ;  /* 0xfffffffc00fc7947 */ /* 0x000fc0000383ffff */
[----:B------:R-:W-:-:S00]  /*10720*/  NOP ;  /* 0x0000000000007918 */ /* 0x000fc00000000000 */
        /* <DEDUP_REMOVED lines=13> */
.L_x_336:


//--------------------- .nv.shared._ZN7cutlass13device_kernelINS_4gemm6kernel13GemmUniversalIN4cute5tupleIJiiiiEEENS1_10collective13CollectiveMmaINS1_37MainloopSm90TmaGmmaWarpSpecializedFP8ILi5ENS5_IJNS4_1CILi2EEESB_NSA_ILi1EEEEEENS1_35KernelTmaWarpSpecializedCooperativeEEENS5_IJNSA_ILi128EEENSA_ILi256EEENSA_ILi32EEEEEENS_12float_e5m2_tENS5_IJlSC_lEEESK_SL_NS4_8TiledMMAINS4_8MMA_AtomIJNS4_4SM904GMMA31MMA_64x256x32_F32E5M2E5M2_SS_TNILNSP_7ScaleInE1ELSR_1EEEEEENS4_6LayoutINS5_IJSB_SC_SC_EEENS5_IJSC_NSA_ILi0EEESW_EEEEENS5_IJNS4_10UnderscoreESZ_SZ_EEEEENS4_23SM90_TMA_LOAD_MULTICASTENS4_14ComposedLayoutINS4_7SwizzleILi1ELi4ELi3EEENS4_18smem_ptr_flag_bitsILi8EEENSU_INS5_IJNSA_ILi8EEESI_EEENS5_IJSI_SC_EEEEEEEvNS4_8identityES12_S1C_vS1D_EENS_8epilogue10collective6detail29Sm90TmaWarpSpecializedAdapterINS1G_15DefaultEpilogueISK_SL_SL_NS1F_6thread17LinearCombinationISK_Li1EffLNS1K_9ScaleType4KindE0ELNS_15FloatRoundStyleE2ESK_EENS1_15EpilogueDefaultEEEEEvvEEEEvNT_6ParamsE --------------------------
	.section	.nv.shared._ZN7cutlass13device_kernelINS_4gemm6kernel13GemmUniversalIN4cute5tupleIJiiiiEEENS1_10collective13CollectiveMmaINS1_37MainloopSm90TmaGmmaWarpSpecializedFP8ILi5ENS5_IJNS4_1CILi2EEESB_NSA_ILi1EEEEEENS1_35KernelTmaWarpSpecializedCooperativeEEENS5_IJNSA_ILi128EEENSA_ILi256EEENSA_ILi32EEEEEENS_12float_e5m2_tENS5_IJlSC_lEEESK_SL_NS4_8TiledMMAINS4_8MMA_AtomIJNS4_4SM904GMMA31MMA_64x256x32_F32E5M2E5M2_SS_TNILNSP_7ScaleInE1ELSR_1EEEEEENS4_6LayoutINS5_IJSB_SC_SC_EEENS5_IJSC_NSA_ILi0EEESW_EEEEENS5_IJNS4_10UnderscoreESZ_SZ_EEEEENS4_23SM90_TMA_LOAD_MULTICASTENS4_14ComposedLayoutINS4_7SwizzleILi1ELi4ELi3EEENS4_18smem_ptr_flag_bitsILi8EEENSU_INS5_IJNSA_ILi8EEESI_EEENS5_IJSI_SC_EEEEEEEvNS4_8identityES12_S1C_vS1D_EENS_8epilogue10collective6detail29Sm90TmaWarpSpecializedAdapterINS1G_15DefaultEpilogueISK_SL_SL_NS1F_6thread17LinearCombinationISK_Li1EffLNS1K_9ScaleType4KindE0ELNS_15FloatRoundStyleE2ESK_EENS1_15EpilogueDefaultEEEEEvvEEEEvNT_6ParamsE,"aw",@nobits
	.sectionflags	@""
	.align	16
	.zero		1024


//--------------------- .nv.shared.reserved.0     --------------------------
	.section	.nv.shared.reserved.0,"aw",@nobits
	.weak		__nv_reservedSMEM_offset_0_alias
	.size		__nv_reservedSMEM_offset_0_alias, 0, 0
	.other		__nv_reservedSMEM_offset_0_alias,@"STO_CUDA_RESERVED_SHARED STV_DEFAULT"
__nv_reservedSMEM_offset_0_alias:
	.zero		0


//--------------------- .nv.global                --------------------------
	.section	.nv.global,"aw",@nobits
.nv.global:
	.type		_ZN39_INTERNAL_923aeee0_4_k_cu_30a2e191_56904cute1_E,@object
	.size		_ZN39_INTERNAL_923aeee0_4_k_cu_30a2e191_56904cute1_E,(_ZN39_INTERNAL_923aeee0_4_k_cu_30a2e191_56904cuda3std3__45__cpo6cbeginE - _ZN39_INTERNAL_923aeee0_4_k_cu_30a2e191_56904cute1_E)
_ZN39_INTERNAL_923aeee0_4_k_cu_30a2e191_56904cute1_E:
	.zero		1
	.type		_ZN39_INTERNAL_923aeee0_4_k_cu_30a2e191_56904cuda3std3__45__cpo6cbeginE,@object
	.size		_ZN39_INTERNAL_923aeee0_4_k_cu_30a2e191_56904cuda3std3__45__cpo6cbeginE,(_ZN39_INTERNAL_923aeee0_4_k_cu_30a2e191_56904cuda3std3__48in_placeE - _ZN39_INTERNAL_923aeee0_4_k_cu_30a2e191_56904cuda3std3__45__cpo6cbeginE)
_ZN39_INTERNAL_923aeee0_4_k_cu_30a2e191_56904cuda3std3__45__cpo6cbeginE:
	.zero		1
	.type		_ZN39_INTERNAL_923aeee0_4_k_cu_30a2e191_56904cuda3std3__48in_placeE,@object
	.size		_ZN39_INTERNAL_923aeee0_4_k_cu_30a2e191_56904cuda3std3__48in_placeE,(_ZN39_INTERNAL_923aeee0_4_k_cu_30a2e191_56904cuda3std6ranges3__45__cpo9iter_moveE - _ZN39_INTERNAL_923aeee0_4_k_cu_30a2e191_56904cuda3std3__48in_placeE)
_ZN39_INTERNAL_923aeee0_4_k_cu_30a2e191_56904cuda3std3__48in_placeE:
	.zero		1
	.type		_ZN39_INTERNAL_923aeee0_4_k_cu_30a2e191_56904cuda3std6ranges3__45__cpo9iter_moveE,@object
	.size		_ZN39_INTERNAL_923aeee0_4_k_cu_30a2e191_56904cuda3std6ranges3__45__cpo9iter_moveE,(_ZN39_INTERNAL_923aeee0_4_k_cu_30a2e191_56904cuda3std3__45__cpo5beginE - _ZN39_INTERNAL_923aeee0_4_k_cu_30a2e191_56904cuda3std6ranges3__45__cpo9iter_moveE)
_ZN39_INTERNAL_923aeee0_4_k_cu_30a2e191_56904cuda3std6ranges3__45__cpo9iter_moveE:
	.zero		1
	.type		_ZN39_INTERNAL_923aeee0_4_k_cu_30a2e191_56904cuda3std3__45__cpo5beginE,@object
	.size		_ZN39_INTERNAL_923aeee0_4_k_cu_30a2e191_56904cuda3std3__45__cpo5beginE,(_ZN39_INTERNAL_923aeee0_4_k_cu_30a2e191_56904cuda3std3__441_GLOBAL__N__923aeee0_4_k_cu_30a2e191_56906ignoreE - _ZN39_INTERNAL_923aeee0_4_k_cu_30a2e191_56904cuda3std3__45__cpo5beginE)
_ZN39_INTERNAL_923aeee0_4_k_cu_30a2e191_56904cuda3std3__45__cpo5beginE:
	.zero		1
	.type		_ZN39_INTERNAL_923aeee0_4_k_cu_30a2e191_56904cuda3std3__441_GLOBAL__N__923aeee0_4_k_cu_30a2e191_56906ignoreE,@object
	.size		_ZN39_INTERNAL_923aeee0_4_k_cu_30a2e191_56904cuda3std3__441_GLOBAL__N__923aeee0_4_k_cu_30a2e191_56906ignoreE,(_ZN39_INTERNAL_923aeee0_4_k_cu_30a2e191_56904cute7productE - _ZN39_INTERNAL_923aeee0_4_k_cu_30a2e191_56904cuda3std3__441_GLOBAL__N__923aeee0_4_k_cu_30a2e191_56906ignoreE)
_ZN39_INTERNAL_923aeee0_4_k_cu_30a2e191_56904cuda3std3__441_GLOBAL__N__923aeee0_4_k_cu_30a2e191_56906ignoreE:
	.zero		1
	.type		_ZN39_INTERNAL_923aeee0_4_k_cu_30a2e191_56904cute7productE,@object
	.size		_ZN39_INTERNAL_923aeee0_4_k_cu_30a2e191_56904cute7productE,(_ZN39_INTERNAL_923aeee0_4_k_cu_30a2e191_56904cuda3std3__45__cpo3endE - _ZN39_INTERNAL_923aeee0_4_k_cu_30a2e191_56904cute7productE)
_ZN39_INTERNAL_923aeee0_4_k_cu_30a2e191_56904cute7productE:
	.zero		1
	.type		_ZN39_INTERNAL_923aeee0_4_k_cu_30a2e191_56904cuda3std3__45__cpo3endE,@object
	.size		_ZN39_INTERNAL_923aeee0_4_k_cu_30a2e191_56904cuda3std3__45__cpo3endE,(_ZN39_INTERNAL_923aeee0_4_k_cu_30a2e191_56904cuda3std3__419piecewise_constructE - _ZN39_INTERNAL_923aeee0_4_k_cu_30a2e191_56904cuda3std3__45__cpo3endE)
_ZN39_INTERNAL_923aeee0_4_k_cu_30a2e191_56904cuda3std3__45__cpo3endE:
	.zero		1
	.type		_ZN39_INTERNAL_923aeee0_4_k_cu_30a2e191_56904cuda3std3__419piecewise_constructE,@object
	.size		_ZN39_INTERNAL_923aeee0_4_k_cu_30a2e191_56904cuda3std3__419piecewise_constructE,(_ZN39_INTERNAL_923aeee0_4_k_cu_30a2e191_56904cuda3std3__45__cpo4cendE - _ZN39_INTERNAL_923aeee0_4_k_cu_30a2e191_56904cuda3std3__419piecewise_constructE)
_ZN39_INTERNAL_923aeee0_4_k_cu_30a2e191_56904cuda3std3__419piecewise_constructE:
	.zero		1
	.type		_ZN39_INTERNAL_923aeee0_4_k_cu_30a2e191_56904cuda3std3__45__cpo4cendE,@object
	.size		_ZN39_INTERNAL_923aeee0_4_k_cu_30a2e191_56904cuda3std3__45__cpo4cendE,(_ZN39_INTERNAL_923aeee0_4_k_cu_30a2e191_56904cuda3std6ranges3__45__cpo4swapE - _ZN39_INTERNAL_923aeee0_4_k_cu_30a2e191_56904cuda3std3__45__cpo4cendE)
_ZN39_INTERNAL_923aeee0_4_k_cu_30a2e191_56904cuda3std3__45__cpo4cendE:
	.zero		1
	.type		_ZN39_INTERNAL_923aeee0_4_k_cu_30a2e191_56904cuda3std6ranges3__45__cpo4swapE,@object
	.size		_ZN39_INTERNAL_923aeee0_4_k_cu_30a2e191_56904cuda3std6ranges3__45__cpo4swapE,(.L_7 - _ZN39_INTERNAL_923aeee0_4_k_cu_30a2e191_56904cuda3std6ranges3__45__cpo4swapE)
_ZN39_INTERNAL_923aeee0_4_k_cu_30a2e191_56904cuda3std6ranges3__45__cpo4swapE:
	.zero		1
.L_7:


//--------------------- .nv.constant0._ZN7cutlass13device_kernelINS_4gemm6kernel13GemmUniversalIN4cute5tupleIJiiiiEEENS1_10collective13CollectiveMmaINS1_37MainloopSm90TmaGmmaWarpSpecializedFP8ILi5ENS5_IJNS4_1CILi2EEESB_NSA_ILi1EEEEEENS1_35KernelTmaWarpSpecializedCooperativeEEENS5_IJNSA_ILi128EEENSA_ILi256EEENSA_ILi32EEEEEENS_12float_e5m2_tENS5_IJlSC_lEEESK_SL_NS4_8TiledMMAINS4_8MMA_AtomIJNS4_4SM904GMMA31MMA_64x256x32_F32E5M2E5M2_SS_TNILNSP_7ScaleInE1ELSR_1EEEEEENS4_6LayoutINS5_IJSB_SC_SC_EEENS5_IJSC_NSA_ILi0EEESW_EEEEENS5_IJNS4_10UnderscoreESZ_SZ_EEEEENS4_23SM90_TMA_LOAD_MULTICASTENS4_14ComposedLayoutINS4_7SwizzleILi1ELi4ELi3EEENS4_18smem_ptr_flag_bitsILi8EEENSU_INS5_IJNSA_ILi8EEESI_EEENS5_IJSI_SC_EEEEEEEvNS4_8identityES12_S1C_vS1D_EENS_8epilogue10collective6detail29Sm90TmaWarpSpecializedAdapterINS1G_15DefaultEpilogueISK_SL_SL_NS1F_6thread17LinearCombinationISK_Li1EffLNS1K_9ScaleType4KindE0ELNS_15FloatRoundStyleE2ESK_EENS1_15EpilogueDefaultEEEEEvvEEEEvNT_6ParamsE --------------------------
	.section	.nv.constant0._ZN7cutlass13device_kernelINS_4gemm6kernel13GemmUniversalIN4cute5tupleIJiiiiEEENS1_10collective13CollectiveMmaINS1_37MainloopSm90TmaGmmaWarpSpecializedFP8ILi5ENS5_IJNS4_1CILi2EEESB_NSA_ILi1EEEEEENS1_35KernelTmaWarpSpecializedCooperativeEEENS5_IJNSA_ILi128EEENSA_ILi256EEENSA_ILi32EEEEEENS_12float_e5m2_tENS5_IJlSC_lEEESK_SL_NS4_8TiledMMAINS4_8MMA_AtomIJNS4_4SM904GMMA31MMA_64x256x32_F32E5M2E5M2_SS_TNILNSP_7ScaleInE1ELSR_1EEEEEENS4_6LayoutINS5_IJSB_SC_SC_EEENS5_IJSC_NSA_ILi0EEESW_EEEEENS5_IJNS4_10UnderscoreESZ_SZ_EEEEENS4_23SM90_TMA_LOAD_MULTICASTENS4_14ComposedLayoutINS4_7SwizzleILi1ELi4ELi3EEENS4_18smem_ptr_flag_bitsILi8EEENSU_INS5_IJNSA_ILi8EEESI_EEENS5_IJSI_SC_EEEEEEEvNS4_8identityES12_S1C_vS1D_EENS_8epilogue10collective6detail29Sm90TmaWarpSpecializedAdapterINS1G_15DefaultEpilogueISK_SL_SL_NS1F_6thread17LinearCombinationISK_Li1EffLNS1K_9ScaleType4KindE0ELNS_15FloatRoundStyleE2ESK_EENS1_15EpilogueDefaultEEEEEvvEEEEvNT_6ParamsE,"a",@progbits
	.sectionflags	@""
	.align	4
.nv.constant0._ZN7cutlass13device_kernelINS_4gemm6kernel13GemmUniversalIN4cute5tupleIJiiiiEEENS1_10collective13CollectiveMmaINS1_37MainloopSm90TmaGmmaWarpSpecializedFP8ILi5ENS5_IJNS4_1CILi2EEESB_NSA_ILi1EEEEEENS1_35KernelTmaWarpSpecializedCooperativeEEENS5_IJNSA_ILi128EEENSA_ILi256EEENSA_ILi32EEEEEENS_12float_e5m2_tENS5_IJlSC_lEEESK_SL_NS4_8TiledMMAINS4_8MMA_AtomIJNS4_4SM904GMMA31MMA_64x256x32_F32E5M2E5M2_SS_TNILNSP_7ScaleInE1ELSR_1EEEEEENS4_6LayoutINS5_IJSB_SC_SC_EEENS5_IJSC_NSA_ILi0EEESW_EEEEENS5_IJNS4_10UnderscoreESZ_SZ_EEEEENS4_23SM90_TMA_LOAD_MULTICASTENS4_14ComposedLayoutINS4_7SwizzleILi1ELi4ELi3EEENS4_18smem_ptr_flag_bitsILi8EEENSU_INS5_IJNSA_ILi8EEESI_EEENS5_IJSI_SC_EEEEEEEvNS4_8identityES12_S1C_vS1D_EENS_8epilogue10collective6detail29Sm90TmaWarpSpecializedAdapterINS1G_15DefaultEpilogueISK_SL_SL_NS1F_6thread17LinearCombinationISK_Li1EffLNS1K_9ScaleType4KindE0ELNS_15FloatRoundStyleE2ESK_EENS1_15EpilogueDefaultEEEEEvvEEEEvNT_6ParamsE:
	.zero		1664


//--------------------- SYMBOLS --------------------------

	.type		.nv.reservedSmem.offset0,@object
	.size		.nv.reservedSmem.offset0,0x4
